	.target	sm_90a

	.elftype	@"ET_EXEC"


//--------------------- .note.nv.tkinfo           --------------------------
	.section	.note.nv.tkinfo,"",@"SHT_NOTE"
	.sectionflags	@"SHF_NOTE_NV_TKINFO"
	.tkinfo
        /*0018*/ 	.word	0x00000002
        /*0030*/ 	.string	""
        /*0030*/ 	.string	"ptxas"
        /*0030*/ 	.string	"Cuda compilation tools, release 13.0, V13.0.88"
        /*0030*/ 	.string	"Build cuda_13.0.r13.0/compiler.36424714_0"
        /*0030*/ 	.string	"-arch sm_90a -m 64 "



//--------------------- .note.nv.cuinfo           --------------------------
	.section	.note.nv.cuinfo,"",@"SHT_NOTE"
	.sectionflags	@"SHF_NOTE_NV_CUINFO"
        /*0018*/ 	.short	0x0002
        /*001a*/ 	.short	0x005a
        /*001c*/ 	.short	0x0082
	.zero		2


//--------------------- .nv.info                  --------------------------
	.section	.nv.info,"",@"SHT_CUDA_INFO"
	.align	4


	//----- nvinfo : EIATTR_REGCOUNT
	.align		4
        /*0000*/ 	.byte	0x04, 0x2f
        /*0002*/ 	.short	(.L_15 - .L_14)
	.align		4
.L_14:
        /*0004*/ 	.word	index@(_ZN7cutlass13device_kernelINS_4gemm6kernel13GemmUniversalIN4cute5tupleIJiiiiEEENS1_10collective13CollectiveMmaINS1_34MainloopSm90TmaGmmaWarpSpecializedILi14ENS5_IJNS4_1CILi1EEENSA_ILi8EEESB_EEENS1_32KernelTmaWarpSpecializedPingpongEEENS5_IJNSA_ILi64EEESG_NSA_ILi32EEEEEEfNS5_IJlSB_lEEEfSJ_NS4_8TiledMMAINS4_8MMA_AtomIJNS4_4SM904GMMA29MMA_64x64x8_F32TF32TF32_SS_TNILNSN_7ScaleInE1ELSP_1EEEEEENS4_6LayoutINS5_IJSB_SB_SB_EEENS5_IJNSA_ILi0EEESU_SU_EEEEENS5_IJNS4_10UnderscoreESX_SX_EEEEENS4_23SM90_TMA_LOAD_MULTICASTENS4_14ComposedLayoutINS4_7SwizzleILi3ELi4ELi3EEENS4_18smem_ptr_flag_bitsILi32EEENSS_INS5_IJSC_SH_EEENS5_IJSH_SB_EEEEEEEvNS4_8identityENS4_13SM90_TMA_LOADES19_vS1A_EENS_8epilogue10collective6detail29Sm90TmaWarpSpecializedAdapterINS1E_15DefaultEpilogueIfSJ_SJ_NS1D_6thread17LinearCombinationIfLi1EffLNS1I_9ScaleType4KindE0ELNS_15FloatRoundStyleE2EfEENS1_15EpilogueDefaultEEEEEvvEEEEvNT_6ParamsE)
        /*0008*/ 	.word	0x000000a8


	//----- nvinfo : EIATTR_FRAME_SIZE
	.align		4
.L_15:
        /*000c*/ 	.byte	0x04, 0x11
        /*000e*/ 	.short	(.L_17 - .L_16)
	.align		4
.L_16:
        /*0010*/ 	.word	index@(_ZN7cutlass13device_kernelINS_4gemm6kernel13GemmUniversalIN4cute5tupleIJiiiiEEENS1_10collective13CollectiveMmaINS1_34MainloopSm90TmaGmmaWarpSpecializedILi14ENS5_IJNS4_1CILi1EEENSA_ILi8EEESB_EEENS1_32KernelTmaWarpSpecializedPingpongEEENS5_IJNSA_ILi64EEESG_NSA_ILi32EEEEEEfNS5_IJlSB_lEEEfSJ_NS4_8TiledMMAINS4_8MMA_AtomIJNS4_4SM904GMMA29MMA_64x64x8_F32TF32TF32_SS_TNILNSN_7ScaleInE1ELSP_1EEEEEENS4_6LayoutINS5_IJSB_SB_SB_EEENS5_IJNSA_ILi0EEESU_SU_EEEEENS5_IJNS4_10UnderscoreESX_SX_EEEEENS4_23SM90_TMA_LOAD_MULTICASTENS4_14ComposedLayoutINS4_7SwizzleILi3ELi4ELi3EEENS4_18smem_ptr_flag_bitsILi32EEENSS_INS5_IJSC_SH_EEENS5_IJSH_SB_EEEEEEEvNS4_8identityENS4_13SM90_TMA_LOADES19_vS1A_EENS_8epilogue10collective6detail29Sm90TmaWarpSpecializedAdapterINS1E_15DefaultEpilogueIfSJ_SJ_NS1D_6thread17LinearCombinationIfLi1EffLNS1I_9ScaleType4KindE0ELNS_15FloatRoundStyleE2EfEENS1_15EpilogueDefaultEEEEEvvEEEEvNT_6ParamsE)
        /*0014*/ 	.word	0x00000008


	//----- nvinfo : EIATTR_MIN_STACK_SIZE
	.align		4
.L_17:
        /*0018*/ 	.byte	0x04, 0x12
        /*001a*/ 	.short	(.L_19 - .L_18)
	.align		4
.L_18:
        /*001c*/ 	.word	index@(_ZN7cutlass13device_kernelINS_4gemm6kernel13GemmUniversalIN4cute5tupleIJiiiiEEENS1_10collective13CollectiveMmaINS1_34MainloopSm90TmaGmmaWarpSpecializedILi14ENS5_IJNS4_1CILi1EEENSA_ILi8EEESB_EEENS1_32KernelTmaWarpSpecializedPingpongEEENS5_IJNSA_ILi64EEESG_NSA_ILi32EEEEEEfNS5_IJlSB_lEEEfSJ_NS4_8TiledMMAINS4_8MMA_AtomIJNS4_4SM904GMMA29MMA_64x64x8_F32TF32TF32_SS_TNILNSN_7ScaleInE1ELSP_1EEEEEENS4_6LayoutINS5_IJSB_SB_SB_EEENS5_IJNSA_ILi0EEESU_SU_EEEEENS5_IJNS4_10UnderscoreESX_SX_EEEEENS4_23SM90_TMA_LOAD_MULTICASTENS4_14ComposedLayoutINS4_7SwizzleILi3ELi4ELi3EEENS4_18smem_ptr_flag_bitsILi32EEENSS_INS5_IJSC_SH_EEENS5_IJSH_SB_EEEEEEEvNS4_8identityENS4_13SM90_TMA_LOADES19_vS1A_EENS_8epilogue10collective6detail29Sm90TmaWarpSpecializedAdapterINS1E_15DefaultEpilogueIfSJ_SJ_NS1D_6thread17LinearCombinationIfLi1EffLNS1I_9ScaleType4KindE0ELNS_15FloatRoundStyleE2EfEENS1_15EpilogueDefaultEEEEEvvEEEEvNT_6ParamsE)
        /*0020*/ 	.word	0x00000008
.L_19:


//--------------------- .nv.compat                --------------------------
	.section	.nv.compat,"",@"SHT_CUDA_COMPAT_INFO"
	.align	4
        /*0000*/ 	.byte	0x02, 0x09, 0x01, 0x00, 0x02, 0x02, 0x04, 0x00, 0x02, 0x05, 0x05, 0x00, 0x03, 0x07, 0x01, 0x01
        /*0010*/ 	.byte	0x02, 0x03, 0x01, 0x00, 0x02, 0x06, 0x01, 0x00, 0x04, 0x0b, 0x08, 0x00, 0x00, 0x00, 0x00, 0x00
        /*0020*/ 	.byte	0x00, 0x00, 0x00, 0x00


//--------------------- .nv.info._ZN7cutlass13device_kernelINS_4gemm6kernel13GemmUniversalIN4cute5tupleIJiiiiEEENS1_10collective13CollectiveMmaINS1_34MainloopSm90TmaGmmaWarpSpecializedILi14ENS5_IJNS4_1CILi1EEENSA_ILi8EEESB_EEENS1_32KernelTmaWarpSpecializedPingpongEEENS5_IJNSA_ILi64EEESG_NSA_ILi32EEEEEEfNS5_IJlSB_lEEEfSJ_NS4_8TiledMMAINS4_8MMA_AtomIJNS4_4SM904GMMA29MMA_64x64x8_F32TF32TF32_SS_TNILNSN_7ScaleInE1ELSP_1EEEEEENS4_6LayoutINS5_IJSB_SB_SB_EEENS5_IJNSA_ILi0EEESU_SU_EEEEENS5_IJNS4_10UnderscoreESX_SX_EEEEENS4_23SM90_TMA_LOAD_MULTICASTENS4_14ComposedLayoutINS4_7SwizzleILi3ELi4ELi3EEENS4_18smem_ptr_flag_bitsILi32EEENSS_INS5_IJSC_SH_EEENS5_IJSH_SB_EEEEEEEvNS4_8identityENS4_13SM90_TMA_LOADES19_vS1A_EENS_8epilogue10collective6detail29Sm90TmaWarpSpecializedAdapterINS1E_15DefaultEpilogueIfSJ_SJ_NS1D_6thread17LinearCombinationIfLi1EffLNS1I_9ScaleType4KindE0ELNS_15FloatRoundStyleE2EfEENS1_15EpilogueDefaultEEEEEvvEEEEvNT_6ParamsE --------------------------
	.section	.nv.info._ZN7cutlass13device_kernelINS_4gemm6kernel13GemmUniversalIN4cute5tupleIJiiiiEEENS1_10collective13CollectiveMmaINS1_34MainloopSm90TmaGmmaWarpSpecializedILi14ENS5_IJNS4_1CILi1EEENSA_ILi8EEESB_EEENS1_32KernelTmaWarpSpecializedPingpongEEENS5_IJNSA_ILi64EEESG_NSA_ILi32EEEEEEfNS5_IJlSB_lEEEfSJ_NS4_8TiledMMAINS4_8MMA_AtomIJNS4_4SM904GMMA29MMA_64x64x8_F32TF32TF32_SS_TNILNSN_7ScaleInE1ELSP_1EEEEEENS4_6LayoutINS5_IJSB_SB_SB_EEENS5_IJNSA_ILi0EEESU_SU_EEEEENS5_IJNS4_10UnderscoreESX_SX_EEEEENS4_23SM90_TMA_LOAD_MULTICASTENS4_14ComposedLayoutINS4_7SwizzleILi3ELi4ELi3EEENS4_18smem_ptr_flag_bitsILi32EEENSS_INS5_IJSC_SH_EEENS5_IJSH_SB_EEEEEEEvNS4_8identityENS4_13SM90_TMA_LOADES19_vS1A_EENS_8epilogue10collective6detail29Sm90TmaWarpSpecializedAdapterINS1E_15DefaultEpilogueIfSJ_SJ_NS1D_6thread17LinearCombinationIfLi1EffLNS1I_9ScaleType4KindE0ELNS_15FloatRoundStyleE2EfEENS1_15EpilogueDefaultEEEEEvvEEEEvNT_6ParamsE,"",@"SHT_CUDA_INFO"
	.sectionflags	@""
	.align	4


	//----- nvinfo : EIATTR_CUDA_API_VERSION
	.align		4
        /*0000*/ 	.byte	0x04, 0x37
        /*0002*/ 	.short	(.L_21 - .L_20)
.L_20:
        /*0004*/ 	.word	0x00000082


	//----- nvinfo : EIATTR_KPARAM_INFO
	.align		4
.L_21:
        /*0008*/ 	.byte	0x04, 0x17
        /*000a*/ 	.short	(.L_23 - .L_22)
.L_22:
        /*000c*/ 	.word	0x00000000
        /*0010*/ 	.short	0x0000
        /*0012*/ 	.short	0x0070
        /*0014*/ 	.byte	0x00, 0xf0, 0x01, 0x10


	//----- nvinfo : EIATTR_SPARSE_MMA_MASK
	.align		4
.L_23:
        /*0018*/ 	.byte	0x03, 0x50
        /*001a*/ 	.short	0x0000


	//----- nvinfo : EIATTR_MAXREG_COUNT
	.align		4
        /*001c*/ 	.byte	0x03, 0x1b
        /*001e*/ 	.short	0x00a8


	//----- nvinfo : EIATTR_NUM_BARRIERS
	.align		4
        /*0020*/ 	.byte	0x02, 0x4c
        /*0022*/ 	.byte	0x01
	.zero		1


	//----- nvinfo : EIATTR_EXTERNS
	.align		4
        /*0024*/ 	.byte	0x04, 0x0f
        /*0026*/ 	.short	(.L_25 - .L_24)


	//   ....[0]....
	.align		4
.L_24:
        /*0028*/ 	.word	index@(__assertfail)


	//----- nvinfo : EIATTR_ANNOTATIONS
	.align		4
.L_25:
        /*002c*/ 	.byte	0x04, 0x55
        /*002e*/ 	.short	(.L_27 - .L_26)


	//   ....[0]....
.L_26:
        /*0030*/ 	.word	0x00000001
        /*0034*/ 	.byte	0xb0, 0x0e, 0x00, 0x00, 0x01, 0x00, 0x00, 0x00, 0x80, 0x40, 0x00, 0x00, 0x01, 0x00, 0x00, 0x00
        /*0044*/ 	.byte	0x00, 0x4d, 0x00, 0x00


	//----- nvinfo : EIATTR_MERCURY_ISA_VERSION
	.align		4
.L_27:
        /*0048*/ 	.byte	0x03, 0x5f
        /*004a*/ 	.short	0x0101


	//----- nvinfo : EIATTR_INT_WARP_WIDE_INSTR_OFFSETS
	.align		4
        /*004c*/ 	.byte	0x04, 0x31
        /*004e*/ 	.short	(.L_29 - .L_28)


	//   ....[0]....
.L_28:
        /*0050*/ 	.word	0x00000600


	//   ....[1]....
        /*0054*/ 	.word	0x00000640


	//   ....[2]....
        /*0058*/ 	.word	0x00000780


	//   ....[3]....
        /*005c*/ 	.word	0x00000790


	//   ....[4]....
        /*0060*/ 	.word	0x000007b0


	//   ....[5]....
        /*0064*/ 	.word	0x000007d0


	//   ....[6]....
        /*0068*/ 	.word	0x00000880


	//   ....[7]....
        /*006c*/ 	.word	0x000008d0


	//----- nvinfo : EIATTR_COOP_GROUP_MASK_REGIDS
	.align		4
.L_29:
        /*0070*/ 	.byte	0x04, 0x29
        /*0072*/ 	.short	(.L_31 - .L_30)


	//   ....[0]....
.L_30:
        /*0074*/ 	.word	0xffffffff


	//   ....[1]....
        /*0078*/ 	.word	0xffffffff


	//   ....[2]....
        /*007c*/ 	.word	0xffffffff


	//   ....[3]....
        /*0080*/ 	.word	0xffffffff


	//   ....[4]....
        /*0084*/ 	.word	0xffffffff


	//   ....[5]....
        /*0088*/ 	.word	0xffffffff


	//   ....[6]....
        /*008c*/ 	.word	0xffffffff


	//----- nvinfo : EIATTR_COOP_GROUP_INSTR_OFFSETS
	.align		4
.L_31:
        /*0090*/ 	.byte	0x04, 0x28
        /*0092*/ 	.short	(.L_33 - .L_32)


	//   ....[0]....
.L_32:
        /*0094*/ 	.word	0x00000070


	//   ....[1]....
        /*0098*/ 	.word	0x00000080


	//   ....[2]....
        /*009c*/ 	.word	0x00000140


	//   ....[3]....
        /*00a0*/ 	.word	0x00000440


	//   ....[4]....
        /*00a4*/ 	.word	0x00000480


	//   ....[5]....
        /*00a8*/ 	.word	0x00000920


	//   ....[6]....
        /*00ac*/ 	.word	0x00000a50


	//----- nvinfo : EIATTR_REG_RECONFIG
	.align		4
.L_33:
        /*00b0*/ 	.byte	0x01, 0x54
	.zero		2


	//----- nvinfo : EIATTR_SYSCALL_OFFSETS
	.align		4
        /*00b4*/ 	.byte	0x04, 0x46
        /*00b6*/ 	.short	(.L_35 - .L_34)


	//   ....[0]....
.L_34:
        /*00b8*/ 	.word	0x00001970


	//----- nvinfo : EIATTR_MBARRIER_INSTR_OFFSETS
	.align		4
.L_35:
        /*00bc*/ 	.byte	0x04, 0x39
        /*00be*/ 	.short	(.L_37 - .L_36)


	//   ....[0]....
.L_36:
        /*00c0*/ 	.word	0x00000260
        /*00c4*/ 	.word	0x000000ff
        /*00c8*/ 	.word	0x00000000
        /*00cc*/ 	.short	0x0100
        /*00ce*/ 	.byte	0x08
	.zero		1


	//   ....[1]....
        /*00d0*/ 	.word	0x00000270
        /*00d4*/ 	.word	0x000000ff
        /*00d8*/ 	.word	0x00000070
        /*00dc*/ 	.short	0x0100
        /*00de*/ 	.byte	0x08
	.zero		1


	//   ....[2]....
        /*00e0*/ 	.word	0x00000280
        /*00e4*/ 	.word	0x000000ff
        /*00e8*/ 	.word	0x00000008
        /*00ec*/ 	.short	0x0100
        /*00ee*/ 	.byte	0x08
	.zero		1


	//   ....[3]....
        /*00f0*/ 	.word	0x00000290
        /*00f4*/ 	.word	0x000000ff
        /*00f8*/ 	.word	0x00000078
        /*00fc*/ 	.short	0x0100
        /*00fe*/ 	.byte	0x08
	.zero		1


	//   ....[4]....
        /*0100*/ 	.word	0x000002a0
        /*0104*/ 	.word	0x000000ff
        /*0108*/ 	.word	0x00000010
        /*010c*/ 	.short	0x0100
        /*010e*/ 	.byte	0x08
	.zero		1


	//   ....[5]....
        /*0110*/ 	.word	0x000002b0
        /*0114*/ 	.word	0x000000ff
        /*0118*/ 	.word	0x00000080
        /*011c*/ 	.short	0x0100
        /*011e*/ 	.byte	0x08
	.zero		1


	//   ....[6]....
        /*0120*/ 	.word	0x000002c0
        /*0124*/ 	.word	0x000000ff
        /*0128*/ 	.word	0x00000018
        /*012c*/ 	.short	0x0100
        /*012e*/ 	.byte	0x08
	.zero		1


	//   ....[7]....
        /*0130*/ 	.word	0x000002d0
        /*0134*/ 	.word	0x000000ff
        /*0138*/ 	.word	0x00000088
        /*013c*/ 	.short	0x0100
        /*013e*/ 	.byte	0x08
	.zero		1


	//   ....[8]....
        /*0140*/ 	.word	0x000002e0
        /*0144*/ 	.word	0x000000ff
        /*0148*/ 	.word	0x00000020
        /*014c*/ 	.short	0x0100
        /*014e*/ 	.byte	0x08
	.zero		1


	//   ....[9]....
        /*0150*/ 	.word	0x000002f0
        /*0154*/ 	.word	0x000000ff
        /*0158*/ 	.word	0x00000090
        /*015c*/ 	.short	0x0100
        /*015e*/ 	.byte	0x08
	.zero		1


	//   ....[10]....
        /*0160*/ 	.word	0x00000300
        /*0164*/ 	.word	0x000000ff
        /*0168*/ 	.word	0x00000028
        /*016c*/ 	.short	0x0100
        /*016e*/ 	.byte	0x08
	.zero		1


	//   ....[11]....
        /*0170*/ 	.word	0x00000310
        /*0174*/ 	.word	0x000000ff
        /*0178*/ 	.word	0x00000098
        /*017c*/ 	.short	0x0100
        /*017e*/ 	.byte	0x08
	.zero		1


	//   ....[12]....
        /*0180*/ 	.word	0x00000320
        /*0184*/ 	.word	0x000000ff
        /*0188*/ 	.word	0x00000030
        /*018c*/ 	.short	0x0100
        /*018e*/ 	.byte	0x08
	.zero		1


	//   ....[13]....
        /*0190*/ 	.word	0x00000330
        /*0194*/ 	.word	0x000000ff
        /*0198*/ 	.word	0x000000a0
        /*019c*/ 	.short	0x0100
        /*019e*/ 	.byte	0x08
	.zero		1


	//   ....[14]....
        /*01a0*/ 	.word	0x00000340
        /*01a4*/ 	.word	0x000000ff
        /*01a8*/ 	.word	0x00000038
        /*01ac*/ 	.short	0x0100
        /*01ae*/ 	.byte	0x08
	.zero		1


	//   ....[15]....
        /*01b0*/ 	.word	0x00000350
        /*01b4*/ 	.word	0x000000ff
        /*01b8*/ 	.word	0x000000a8
        /*01bc*/ 	.short	0x0100
        /*01be*/ 	.byte	0x08
	.zero		1


	//   ....[16]....
        /*01c0*/ 	.word	0x00000360
        /*01c4*/ 	.word	0x000000ff
        /*01c8*/ 	.word	0x00000040
        /*01cc*/ 	.short	0x0100
        /*01ce*/ 	.byte	0x08
	.zero		1


	//   ....[17]....
        /*01d0*/ 	.word	0x00000370
        /*01d4*/ 	.word	0x000000ff
        /*01d8*/ 	.word	0x000000b0
        /*01dc*/ 	.short	0x0100
        /*01de*/ 	.byte	0x08
	.zero		1


	//   ....[18]....
        /*01e0*/ 	.word	0x00000380
        /*01e4*/ 	.word	0x000000ff
        /*01e8*/ 	.word	0x00000048
        /*01ec*/ 	.short	0x0100
        /*01ee*/ 	.byte	0x08
	.zero		1


	//   ....[19]....
        /*01f0*/ 	.word	0x00000390
        /*01f4*/ 	.word	0x000000ff
        /*01f8*/ 	.word	0x000000b8
        /*01fc*/ 	.short	0x0100
        /*01fe*/ 	.byte	0x08
	.zero		1


	//   ....[20]....
        /*0200*/ 	.word	0x000003a0
        /*0204*/ 	.word	0x000000ff
        /*0208*/ 	.word	0x00000050
        /*020c*/ 	.short	0x0100
        /*020e*/ 	.byte	0x08
	.zero		1


	//   ....[21]....
        /*0210*/ 	.word	0x000003b0
        /*0214*/ 	.word	0x000000ff
        /*0218*/ 	.word	0x000000c0
        /*021c*/ 	.short	0x0100
        /*021e*/ 	.byte	0x08
	.zero		1


	//   ....[22]....
        /*0220*/ 	.word	0x000003c0
        /*0224*/ 	.word	0x000000ff
        /*0228*/ 	.word	0x00000058
        /*022c*/ 	.short	0x0100
        /*022e*/ 	.byte	0x08
	.zero		1


	//   ....[23]....
        /*0230*/ 	.word	0x000003d0
        /*0234*/ 	.word	0x000000ff
        /*0238*/ 	.word	0x000000c8
        /*023c*/ 	.short	0x0100
        /*023e*/ 	.byte	0x08
	.zero		1


	//   ....[24]....
        /*0240*/ 	.word	0x000003e0
        /*0244*/ 	.word	0x000000ff
        /*0248*/ 	.word	0x00000060
        /*024c*/ 	.short	0x0100
        /*024e*/ 	.byte	0x08
	.zero		1


	//   ....[25]....
        /*0250*/ 	.word	0x000003f0
        /*0254*/ 	.word	0x000000ff
        /*0258*/ 	.word	0x000000d0
        /*025c*/ 	.short	0x0100
        /*025e*/ 	.byte	0x08
	.zero		1


	//   ....[26]....
        /*0260*/ 	.word	0x00000400
        /*0264*/ 	.word	0x000000ff
        /*0268*/ 	.word	0x00000068
        /*026c*/ 	.short	0x0100
        /*026e*/ 	.byte	0x08
	.zero		1


	//   ....[27]....
        /*0270*/ 	.word	0x00000410
        /*0274*/ 	.word	0x000000ff
        /*0278*/ 	.word	0x000000d8
        /*027c*/ 	.short	0x0100
        /*027e*/ 	.byte	0x08
	.zero		1


	//   ....[28]....
        /*0280*/ 	.word	0x00000900
        /*0284*/ 	.word	0x000000ff
        /*0288*/ 	.word	0x00000110
        /*028c*/ 	.short	0x0100
        /*028e*/ 	.byte	0x08
	.zero		1


	//   ....[29]....
        /*0290*/ 	.word	0x000009a0
        /*0294*/ 	.word	0x000000ff
        /*0298*/ 	.word	0x00000118
        /*029c*/ 	.short	0x0100
        /*029e*/ 	.byte	0x08
	.zero		1


	//   ....[30]....
        /*02a0*/ 	.word	0x000009d0
        /*02a4*/ 	.word	0x000000ff
        /*02a8*/ 	.word	0x000000f0
        /*02ac*/ 	.short	0x0100
        /*02ae*/ 	.byte	0x09
	.zero		1


	//   ....[31]....
        /*02b0*/ 	.word	0x000009e0
        /*02b4*/ 	.word	0x000000ff
        /*02b8*/ 	.word	0x000000f8
        /*02bc*/ 	.short	0x0100
        /*02be*/ 	.byte	0x09
	.zero		1


	//   ....[32]....
        /*02c0*/ 	.word	0x000009f0
        /*02c4*/ 	.word	0x000000ff
        /*02c8*/ 	.word	0x00000100
        /*02cc*/ 	.short	0x0100
        /*02ce*/ 	.byte	0x09
	.zero		1


	//   ....[33]....
        /*02d0*/ 	.word	0x00000a00
        /*02d4*/ 	.word	0x000000ff
        /*02d8*/ 	.word	0x00000108
        /*02dc*/ 	.short	0x0100
        /*02de*/ 	.byte	0x09
	.zero		1


	//   ....[34]....
        /*02e0*/ 	.word	0x00001850
        /*02e4*/ 	.word	0x0000003e
        /*02e8*/ 	.word	0x00000000
        /*02ec*/ 	.short	0x010a
        /*02ee*/ 	.byte	0x2a
	.zero		1


	//   ....[35]....
        /*02f0*/ 	.word	0x000019f0
        /*02f4*/ 	.word	0x00000003
        /*02f8*/ 	.word	0x00000000
        /*02fc*/ 	.short	0x010a
        /*02fe*/ 	.byte	0x3f
	.zero		1


	//   ....[36]....
        /*0300*/ 	.word	0x00001a30
        /*0304*/ 	.word	0x00000003
        /*0308*/ 	.word	0x00000000
        /*030c*/ 	.short	0x010a
        /*030e*/ 	.byte	0x3f
	.zero		1


	//   ....[37]....
        /*0310*/ 	.word	0x00001d30
        /*0314*/ 	.word	0x000000ff
        /*0318*/ 	.word	0x00000000
        /*031c*/ 	.short	0x010a
        /*031e*/ 	.byte	0x04
	.zero		1


	//   ....[38]....
        /*0320*/ 	.word	0x00001d70
        /*0324*/ 	.word	0x000000ff
        /*0328*/ 	.word	0x00000000
        /*032c*/ 	.short	0x010a
        /*032e*/ 	.byte	0x04
	.zero		1


	//   ....[39]....
        /*0330*/ 	.word	0x00001fd0
        /*0334*/ 	.word	0x00000005
        /*0338*/ 	.word	0x00000000
        /*033c*/ 	.short	0x0101
        /*033e*/ 	.byte	0x3f
	.zero		1


	//   ....[40]....
        /*0340*/ 	.word	0x000020d0
        /*0344*/ 	.word	0x0000003f
        /*0348*/ 	.word	0x00000000
        /*034c*/ 	.short	0x0101
        /*034e*/ 	.byte	0x2f
	.zero		1


	//   ....[41]....
        /*0350*/ 	.word	0x000021f0
        /*0354*/ 	.word	0x00000000
        /*0358*/ 	.word	0x00000000
        /*035c*/ 	.short	0x0101
        /*035e*/ 	.byte	0x3f
	.zero		1


	//   ....[42]....
        /*0360*/ 	.word	0x000022b0
        /*0364*/ 	.word	0x0000003e
        /*0368*/ 	.word	0x00000010
        /*036c*/ 	.short	0x010a
        /*036e*/ 	.byte	0x2a
	.zero		1


	//   ....[43]....
        /*0370*/ 	.word	0x000040a0
        /*0374*/ 	.word	0x00000041
        /*0378*/ 	.word	0x00000000
        /*037c*/ 	.short	0x0101
        /*037e*/ 	.byte	0x2f
	.zero		1


	//   ....[44]....
        /*0380*/ 	.word	0x00004a40
        /*0384*/ 	.word	0x0000000c
        /*0388*/ 	.word	0x00000070
        /*038c*/ 	.short	0x010a
        /*038e*/ 	.byte	0x3f
	.zero		1


	//   ....[45]....
        /*0390*/ 	.word	0x00004e90
        /*0394*/ 	.word	0x00000004
        /*0398*/ 	.word	0x00000118
        /*039c*/ 	.short	0x0101
        /*039e*/ 	.byte	0x3f
	.zero		1


	//   ....[46]....
        /*03a0*/ 	.word	0x000055a0
        /*03a4*/ 	.word	0x00000007
        /*03a8*/ 	.word	0x00000000
        /*03ac*/ 	.short	0x010a
        /*03ae*/ 	.byte	0x3f
	.zero		1


	//   ....[47]....
        /*03b0*/ 	.word	0x00005620
        /*03b4*/ 	.word	0x00000009
        /*03b8*/ 	.word	0x00000000
        /*03bc*/ 	.short	0x010a
        /*03be*/ 	.byte	0x3f
	.zero		1


	//   ....[48]....
        /*03c0*/ 	.word	0x000056b0
        /*03c4*/ 	.word	0x00000006
        /*03c8*/ 	.word	0x00000000
        /*03cc*/ 	.short	0x010a
        /*03ce*/ 	.byte	0x3f
	.zero		1


	//   ....[49]....
        /*03d0*/ 	.word	0x00005740
        /*03d4*/ 	.word	0x00000009
        /*03d8*/ 	.word	0x00000000
        /*03dc*/ 	.short	0x010a
        /*03de*/ 	.byte	0x3f
	.zero		1


	//   ....[50]....
        /*03e0*/ 	.word	0x000057d0
        /*03e4*/ 	.word	0x00000006
        /*03e8*/ 	.word	0x00000000
        /*03ec*/ 	.short	0x010a
        /*03ee*/ 	.byte	0x3f
	.zero		1


	//   ....[51]....
        /*03f0*/ 	.word	0x00005860
        /*03f4*/ 	.word	0x00000009
        /*03f8*/ 	.word	0x00000000
        /*03fc*/ 	.short	0x010a
        /*03fe*/ 	.byte	0x3f
	.zero		1


	//   ....[52]....
        /*0400*/ 	.word	0x000058f0
        /*0404*/ 	.word	0x00000006
        /*0408*/ 	.word	0x00000000
        /*040c*/ 	.short	0x010a
        /*040e*/ 	.byte	0x3f
	.zero		1


	//   ....[53]....
        /*0410*/ 	.word	0x00005980
        /*0414*/ 	.word	0x00000009
        /*0418*/ 	.word	0x00000000
        /*041c*/ 	.short	0x010a
        /*041e*/ 	.byte	0x3f
	.zero		1


	//   ....[54]....
        /*0420*/ 	.word	0x00005a10
        /*0424*/ 	.word	0x00000006
        /*0428*/ 	.word	0x00000000
        /*042c*/ 	.short	0x010a
        /*042e*/ 	.byte	0x3f
	.zero		1


	//   ....[55]....
        /*0430*/ 	.word	0x00005aa0
        /*0434*/ 	.word	0x00000009
        /*0438*/ 	.word	0x00000000
        /*043c*/ 	.short	0x010a
        /*043e*/ 	.byte	0x3f
	.zero		1


	//   ....[56]....
        /*0440*/ 	.word	0x00005b30
        /*0444*/ 	.word	0x00000006
        /*0448*/ 	.word	0x00000000
        /*044c*/ 	.short	0x010a
        /*044e*/ 	.byte	0x3f
	.zero		1


	//   ....[57]....
        /*0450*/ 	.word	0x00005bc0
        /*0454*/ 	.word	0x00000009
        /*0458*/ 	.word	0x00000000
        /*045c*/ 	.short	0x010a
        /*045e*/ 	.byte	0x3f
	.zero		1


	//   ....[58]....
        /*0460*/ 	.word	0x00005c50
        /*0464*/ 	.word	0x00000006
        /*0468*/ 	.word	0x00000000
        /*046c*/ 	.short	0x010a
        /*046e*/ 	.byte	0x3f
	.zero		1


	//   ....[59]....
        /*0470*/ 	.word	0x00005ce0
        /*0474*/ 	.word	0x00000003
        /*0478*/ 	.word	0x00000000
        /*047c*/ 	.short	0x010a
        /*047e*/ 	.byte	0x3f
	.zero		1


	//   ....[60]....
        /*0480*/ 	.word	0x00005d40
        /*0484*/ 	.word	0x00000040
        /*0488*/ 	.word	0x00000000
        /*048c*/ 	.short	0x010a
        /*048e*/ 	.byte	0x3f
	.zero		1


	//   ....[61]....
        /*0490*/ 	.word	0x00005d90
        /*0494*/ 	.word	0x00000003
        /*0498*/ 	.word	0x00000000
        /*049c*/ 	.short	0x010a
        /*049e*/ 	.byte	0x3f
	.zero		1


	//   ....[62]....
        /*04a0*/ 	.word	0x00005df0
        /*04a4*/ 	.word	0x00000005
        /*04a8*/ 	.word	0x00000000
        /*04ac*/ 	.short	0x010a
        /*04ae*/ 	.byte	0x3f
	.zero		1


	//   ....[63]....
        /*04b0*/ 	.word	0x00005e40
        /*04b4*/ 	.word	0x00000040
        /*04b8*/ 	.word	0x00000010
        /*04bc*/ 	.short	0x010a
        /*04be*/ 	.byte	0x3f
	.zero		1


	//   ....[64]....
        /*04c0*/ 	.word	0x00005f10
        /*04c4*/ 	.word	0x0000000c
        /*04c8*/ 	.word	0x00000070
        /*04cc*/ 	.short	0x010a
        /*04ce*/ 	.byte	0x3f
	.zero		1


	//   ....[65]....
        /*04d0*/ 	.word	0x00005fe0
        /*04d4*/ 	.word	0x00000007
        /*04d8*/ 	.word	0x00000000
        /*04dc*/ 	.short	0x010a
        /*04de*/ 	.byte	0x3f
	.zero		1


	//   ....[66]....
        /*04e0*/ 	.word	0x00006030
        /*04e4*/ 	.word	0x00000009
        /*04e8*/ 	.word	0x00000000
        /*04ec*/ 	.short	0x010a
        /*04ee*/ 	.byte	0x3f
	.zero		1


	//   ....[67]....
        /*04f0*/ 	.word	0x00006080
        /*04f4*/ 	.word	0x00000006
        /*04f8*/ 	.word	0x00000000
        /*04fc*/ 	.short	0x010a
        /*04fe*/ 	.byte	0x3f
	.zero		1


	//   ....[68]....
        /*0500*/ 	.word	0x000060d0
        /*0504*/ 	.word	0x00000009
        /*0508*/ 	.word	0x00000000
        /*050c*/ 	.short	0x010a
        /*050e*/ 	.byte	0x3f
	.zero		1


	//   ....[69]....
        /*0510*/ 	.word	0x00006120
        /*0514*/ 	.word	0x00000006
        /*0518*/ 	.word	0x00000000
        /*051c*/ 	.short	0x010a
        /*051e*/ 	.byte	0x3f
	.zero		1


	//   ....[70]....
        /*0520*/ 	.word	0x00006170
        /*0524*/ 	.word	0x00000009
        /*0528*/ 	.word	0x00000000
        /*052c*/ 	.short	0x010a
        /*052e*/ 	.byte	0x3f
	.zero		1


	//   ....[71]....
        /*0530*/ 	.word	0x000061c0
        /*0534*/ 	.word	0x00000006
        /*0538*/ 	.word	0x00000000
        /*053c*/ 	.short	0x010a
        /*053e*/ 	.byte	0x3f
	.zero		1


	//   ....[72]....
        /*0540*/ 	.word	0x00006210
        /*0544*/ 	.word	0x00000009
        /*0548*/ 	.word	0x00000000
        /*054c*/ 	.short	0x010a
        /*054e*/ 	.byte	0x3f
	.zero		1


	//   ....[73]....
        /*0550*/ 	.word	0x00006260
        /*0554*/ 	.word	0x00000006
        /*0558*/ 	.word	0x00000000
        /*055c*/ 	.short	0x010a
        /*055e*/ 	.byte	0x3f
	.zero		1


	//   ....[74]....
        /*0560*/ 	.word	0x000062b0
        /*0564*/ 	.word	0x00000009
        /*0568*/ 	.word	0x00000000
        /*056c*/ 	.short	0x010a
        /*056e*/ 	.byte	0x3f
	.zero		1


	//   ....[75]....
        /*0570*/ 	.word	0x00006300
        /*0574*/ 	.word	0x00000006
        /*0578*/ 	.word	0x00000000
        /*057c*/ 	.short	0x010a
        /*057e*/ 	.byte	0x3f
	.zero		1


	//   ....[76]....
        /*0580*/ 	.word	0x00006350
        /*0584*/ 	.word	0x00000009
        /*0588*/ 	.word	0x00000000
        /*058c*/ 	.short	0x010a
        /*058e*/ 	.byte	0x3f
	.zero		1


	//   ....[77]....
        /*0590*/ 	.word	0x000063a0
        /*0594*/ 	.word	0x00000006
        /*0598*/ 	.word	0x00000000
        /*059c*/ 	.short	0x010a
        /*059e*/ 	.byte	0x3f
	.zero		1


	//----- nvinfo : EIATTR_NUM_MBARRIERS
	.align		4
.L_37:
        /*05a0*/ 	.byte	0x03, 0x38
        /*05a2*/ 	.short	0x0022


	//----- nvinfo : EIATTR_EXIT_INSTR_OFFSETS
	.align		4
        /*05a4*/ 	.byte	0x04, 0x1c
        /*05a6*/ 	.short	(.L_39 - .L_38)


	//   ....[0]....
.L_38:
        /*05a8*/ 	.word	0x00001500


	//   ....[1]....
        /*05ac*/ 	.word	0x00001560


	//   ....[2]....
        /*05b0*/ 	.word	0x00004730


	//   ....[3]....
        /*05b4*/ 	.word	0x00004760


	//   ....[4]....
        /*05b8*/ 	.word	0x00005d30


	//----- nvinfo : EIATTR_MAX_THREADS
	.align		4
.L_39:
        /*05bc*/ 	.byte	0x04, 0x05
        /*05be*/ 	.short	(.L_41 - .L_40)
.L_40:
        /*05c0*/ 	.word	0x00000180
        /*05c4*/ 	.word	0x00000001
        /*05c8*/ 	.word	0x00000001


	//----- nvinfo : EIATTR_CRS_STACK_SIZE
	.align		4
.L_41:
        /*05cc*/ 	.byte	0x04, 0x1e
        /*05ce*/ 	.short	(.L_43 - .L_42)
.L_42:
        /*05d0*/ 	.word	0x00000000


	//----- nvinfo : EIATTR_CBANK_PARAM_SIZE
	.align		4
.L_43:
        /*05d4*/ 	.byte	0x03, 0x19
        /*05d6*/ 	.short	0x0470


	//----- nvinfo : EIATTR_PARAM_CBANK
	.align		4
        /*05d8*/ 	.byte	0x04, 0x0a
        /*05da*/ 	.short	(.L_45 - .L_44)
	.align		4
.L_44:
        /*05dc*/ 	.word	index@(.nv.constant0._ZN7cutlass13device_kernelINS_4gemm6kernel13GemmUniversalIN4cute5tupleIJiiiiEEENS1_10collective13CollectiveMmaINS1_34MainloopSm90TmaGmmaWarpSpecializedILi14ENS5_IJNS4_1CILi1EEENSA_ILi8EEESB_EEENS1_32KernelTmaWarpSpecializedPingpongEEENS5_IJNSA_ILi64EEESG_NSA_ILi32EEEEEEfNS5_IJlSB_lEEEfSJ_NS4_8TiledMMAINS4_8MMA_AtomIJNS4_4SM904GMMA29MMA_64x64x8_F32TF32TF32_SS_TNILNSN_7ScaleInE1ELSP_1EEEEEENS4_6LayoutINS5_IJSB_SB_SB_EEENS5_IJNSA_ILi0EEESU_SU_EEEEENS5_IJNS4_10UnderscoreESX_SX_EEEEENS4_23SM90_TMA_LOAD_MULTICASTENS4_14ComposedLayoutINS4_7SwizzleILi3ELi4ELi3EEENS4_18smem_ptr_flag_bitsILi32EEENSS_INS5_IJSC_SH_EEENS5_IJSH_SB_EEEEEEEvNS4_8identityENS4_13SM90_TMA_LOADES19_vS1A_EENS_8epilogue10collective6detail29Sm90TmaWarpSpecializedAdapterINS1E_15DefaultEpilogueIfSJ_SJ_NS1D_6thread17LinearCombinationIfLi1EffLNS1I_9ScaleType4KindE0ELNS_15FloatRoundStyleE2EfEENS1_15EpilogueDefaultEEEEEvvEEEEvNT_6ParamsE)
        /*05e0*/ 	.short	0x0210
        /*05e2*/ 	.short	0x0470


	//----- nvinfo : EIATTR_SW_WAR
	.align		4
.L_45:
        /*05e4*/ 	.byte	0x04, 0x36
        /*05e6*/ 	.short	(.L_47 - .L_46)
.L_46:
        /*05e8*/ 	.word	0x00000008
.L_47:


//--------------------- .nv.callgraph             --------------------------
	.section	.nv.callgraph,"",@"SHT_CUDA_CALLGRAPH"
	.align	4
	.sectionentsize	8
	.align		4
        /*0000*/ 	.word	0x00000000
	.align		4
        /*0004*/ 	.word	0xffffffff
	.align		4
        /*0008*/ 	.word	index@(_ZN7cutlass13device_kernelINS_4gemm6kernel13GemmUniversalIN4cute5tupleIJiiiiEEENS1_10collective13CollectiveMmaINS1_34MainloopSm90TmaGmmaWarpSpecializedILi14ENS5_IJNS4_1CILi1EEENSA_ILi8EEESB_EEENS1_32KernelTmaWarpSpecializedPingpongEEENS5_IJNSA_ILi64EEESG_NSA_ILi32EEEEEEfNS5_IJlSB_lEEEfSJ_NS4_8TiledMMAINS4_8MMA_AtomIJNS4_4SM904GMMA29MMA_64x64x8_F32TF32TF32_SS_TNILNSN_7ScaleInE1ELSP_1EEEEEENS4_6LayoutINS5_IJSB_SB_SB_EEENS5_IJNSA_ILi0EEESU_SU_EEEEENS5_IJNS4_10UnderscoreESX_SX_EEEEENS4_23SM90_TMA_LOAD_MULTICASTENS4_14ComposedLayoutINS4_7SwizzleILi3ELi4ELi3EEENS4_18smem_ptr_flag_bitsILi32EEENSS_INS5_IJSC_SH_EEENS5_IJSH_SB_EEEEEEEvNS4_8identityENS4_13SM90_TMA_LOADES19_vS1A_EENS_8epilogue10collective6detail29Sm90TmaWarpSpecializedAdapterINS1E_15DefaultEpilogueIfSJ_SJ_NS1D_6thread17LinearCombinationIfLi1EffLNS1I_9ScaleType4KindE0ELNS_15FloatRoundStyleE2EfEENS1_15EpilogueDefaultEEEEEvvEEEEvNT_6ParamsE)
	.align		4
        /*000c*/ 	.word	index@(__assertfail)
	.align		4
        /*0010*/ 	.word	0x00000000
	.align		4
        /*0014*/ 	.word	0xfffffffe
	.align		4
        /*0018*/ 	.word	0x00000000
	.align		4
        /*001c*/ 	.word	0xfffffffd
	.align		4
        /*0020*/ 	.word	0x00000000
	.align		4
        /*0024*/ 	.word	0xfffffffc


//--------------------- .nv.constant4             --------------------------
	.section	.nv.constant4,"a",@progbits
	.align	8
	.align		8
.nv.constant4:
        /*0000*/ 	.dword	__assertfail
	.align		8
        /*0008*/ 	.dword	__unnamed_1
	.align		8
        /*0010*/ 	.dword	_ZN40_INTERNAL_6a84276b_4_k_cu_015e601c_288644cuda3std3__45__cpo5beginE
	.align		8
        /*0018*/ 	.dword	_ZN40_INTERNAL_6a84276b_4_k_cu_015e601c_288644cuda3std3__45__cpo3endE
	.align		8
        /*0020*/ 	.dword	_ZN40_INTERNAL_6a84276b_4_k_cu_015e601c_288644cuda3std3__45__cpo6cbeginE
	.align		8
        /*0028*/ 	.dword	_ZN40_INTERNAL_6a84276b_4_k_cu_015e601c_288644cuda3std3__45__cpo4cendE
	.align		8
        /*0030*/ 	.dword	_ZN40_INTERNAL_6a84276b_4_k_cu_015e601c_288644cuda3std3__442_GLOBAL__N__6a84276b_4_k_cu_015e601c_288646ignoreE
	.align		8
        /*0038*/ 	.dword	_ZN40_INTERNAL_6a84276b_4_k_cu_015e601c_288644cuda3std3__419piecewise_constructE
	.align		8
        /*0040*/ 	.dword	_ZN40_INTERNAL_6a84276b_4_k_cu_015e601c_288644cuda3std3__48in_placeE
	.align		8
        /*0048*/ 	.dword	_ZN40_INTERNAL_6a84276b_4_k_cu_015e601c_288644cuda3std6ranges3__45__cpo4swapE
	.align		8
        /*0050*/ 	.dword	_ZN40_INTERNAL_6a84276b_4_k_cu_015e601c_288644cuda3std6ranges3__45__cpo9iter_moveE
	.align		8
        /*0058*/ 	.dword	_ZN40_INTERNAL_6a84276b_4_k_cu_015e601c_288644cute7productE
	.align		8
        /*0060*/ 	.dword	_ZN40_INTERNAL_6a84276b_4_k_cu_015e601c_288644cute1_E
	.align		8
        /*0068*/ 	.dword	$str$22
	.align		8
        /*0070*/ 	.dword	$str$23


//--------------------- .text._ZN7cutlass13device_kernelINS_4gemm6kernel13GemmUniversalIN4cute5tupleIJiiiiEEENS1_10collective13CollectiveMmaINS1_34MainloopSm90TmaGmmaWarpSpecializedILi14ENS5_IJNS4_1CILi1EEENSA_ILi8EEESB_EEENS1_32KernelTmaWarpSpecializedPingpongEEENS5_IJNSA_ILi64EEESG_NSA_ILi32EEEEEEfNS5_IJlSB_lEEEfSJ_NS4_8TiledMMAINS4_8MMA_AtomIJNS4_4SM904GMMA29MMA_64x64x8_F32TF32TF32_SS_TNILNSN_7ScaleInE1ELSP_1EEEEEENS4_6LayoutINS5_IJSB_SB_SB_EEENS5_IJNSA_ILi0EEESU_SU_EEEEENS5_IJNS4_10UnderscoreESX_SX_EEEEENS4_23SM90_TMA_LOAD_MULTICASTENS4_14ComposedLayoutINS4_7SwizzleILi3ELi4ELi3EEENS4_18smem_ptr_flag_bitsILi32EEENSS_INS5_IJSC_SH_EEENS5_IJSH_SB_EEEEEEEvNS4_8identityENS4_13SM90_TMA_LOADES19_vS1A_EENS_8epilogue10collective6detail29Sm90TmaWarpSpecializedAdapterINS1E_15DefaultEpilogueIfSJ_SJ_NS1D_6thread17LinearCombinationIfLi1EffLNS1I_9ScaleType4KindE0ELNS_15FloatRoundStyleE2EfEENS1_15EpilogueDefaultEEEEEvvEEEEvNT_6ParamsE --------------------------
	.section	.text._ZN7cutlass13device_kernelINS_4gemm6kernel13GemmUniversalIN4cute5tupleIJiiiiEEENS1_10collective13CollectiveMmaINS1_34MainloopSm90TmaGmmaWarpSpecializedILi14ENS5_IJNS4_1CILi1EEENSA_ILi8EEESB_EEENS1_32KernelTmaWarpSpecializedPingpongEEENS5_IJNSA_ILi64EEESG_NSA_ILi32EEEEEEfNS5_IJlSB_lEEEfSJ_NS4_8TiledMMAINS4_8MMA_AtomIJNS4_4SM904GMMA29MMA_64x64x8_F32TF32TF32_SS_TNILNSN_7ScaleInE1ELSP_1EEEEEENS4_6LayoutINS5_IJSB_SB_SB_EEENS5_IJNSA_ILi0EEESU_SU_EEEEENS5_IJNS4_10UnderscoreESX_SX_EEEEENS4_23SM90_TMA_LOAD_MULTICASTENS4_14ComposedLayoutINS4_7SwizzleILi3ELi4ELi3EEENS4_18smem_ptr_flag_bitsILi32EEENSS_INS5_IJSC_SH_EEENS5_IJSH_SB_EEEEEEEvNS4_8identityENS4_13SM90_TMA_LOADES19_vS1A_EENS_8epilogue10collective6detail29Sm90TmaWarpSpecializedAdapterINS1E_15DefaultEpilogueIfSJ_SJ_NS1D_6thread17LinearCombinationIfLi1EffLNS1I_9ScaleType4KindE0ELNS_15FloatRoundStyleE2EfEENS1_15EpilogueDefaultEEEEEvvEEEEvNT_6ParamsE,"ax",@progbits
	.align	128
.text._ZN7cutlass13device_kernelINS_4gemm6kernel13GemmUniversalIN4cute5tupleIJiiiiEEENS1_10collective13CollectiveMmaINS1_34MainloopSm90TmaGmmaWarpSpecializedILi14ENS5_IJNS4_1CILi1EEENSA_ILi8EEESB_EEENS1_32KernelTmaWarpSpecializedPingpongEEENS5_IJNSA_ILi64EEESG_NSA_ILi32EEEEEEfNS5_IJlSB_lEEEfSJ_NS4_8TiledMMAINS4_8MMA_AtomIJNS4_4SM904GMMA29MMA_64x64x8_F32TF32TF32_SS_TNILNSN_7ScaleInE1ELSP_1EEEEEENS4_6LayoutINS5_IJSB_SB_SB_EEENS5_IJNSA_ILi0EEESU_SU_EEEEENS5_IJNS4_10UnderscoreESX_SX_EEEEENS4_23SM90_TMA_LOAD_MULTICASTENS4_14ComposedLayoutINS4_7SwizzleILi3ELi4ELi3EEENS4_18smem_ptr_flag_bitsILi32EEENSS_INS5_IJSC_SH_EEENS5_IJSH_SB_EEEEEEEvNS4_8identityENS4_13SM90_TMA_LOADES19_vS1A_EENS_8epilogue10collective6detail29Sm90TmaWarpSpecializedAdapterINS1E_15DefaultEpilogueIfSJ_SJ_NS1D_6thread17LinearCombinationIfLi1EffLNS1I_9ScaleType4KindE0ELNS_15FloatRoundStyleE2EfEENS1_15EpilogueDefaultEEEEEvvEEEEvNT_6ParamsE:
        .type           _ZN7cutlass13device_kernelINS_4gemm6kernel13GemmUniversalIN4cute5tupleIJiiiiEEENS1_10collective13CollectiveMmaINS1_34MainloopSm90TmaGmmaWarpSpecializedILi14ENS5_IJNS4_1CILi1EEENSA_ILi8EEESB_EEENS1_32KernelTmaWarpSpecializedPingpongEEENS5_IJNSA_ILi64EEESG_NSA_ILi32EEEEEEfNS5_IJlSB_lEEEfSJ_NS4_8TiledMMAINS4_8MMA_AtomIJNS4_4SM904GMMA29MMA_64x64x8_F32TF32TF32_SS_TNILNSN_7ScaleInE1ELSP_1EEEEEENS4_6LayoutINS5_IJSB_SB_SB_EEENS5_IJNSA_ILi0EEESU_SU_EEEEENS5_IJNS4_10UnderscoreESX_SX_EEEEENS4_23SM90_TMA_LOAD_MULTICASTENS4_14ComposedLayoutINS4_7SwizzleILi3ELi4ELi3EEENS4_18smem_ptr_flag_bitsILi32EEENSS_INS5_IJSC_SH_EEENS5_IJSH_SB_EEEEEEEvNS4_8identityENS4_13SM90_TMA_LOADES19_vS1A_EENS_8epilogue10collective6detail29Sm90TmaWarpSpecializedAdapterINS1E_15DefaultEpilogueIfSJ_SJ_NS1D_6thread17LinearCombinationIfLi1EffLNS1I_9ScaleType4KindE0ELNS_15FloatRoundStyleE2EfEENS1_15EpilogueDefaultEEEEEvvEEEEvNT_6ParamsE,@function
        .size           _ZN7cutlass13device_kernelINS_4gemm6kernel13GemmUniversalIN4cute5tupleIJiiiiEEENS1_10collective13CollectiveMmaINS1_34MainloopSm90TmaGmmaWarpSpecializedILi14ENS5_IJNS4_1CILi1EEENSA_ILi8EEESB_EEENS1_32KernelTmaWarpSpecializedPingpongEEENS5_IJNSA_ILi64EEESG_NSA_ILi32EEEEEEfNS5_IJlSB_lEEEfSJ_NS4_8TiledMMAINS4_8MMA_AtomIJNS4_4SM904GMMA29MMA_64x64x8_F32TF32TF32_SS_TNILNSN_7ScaleInE1ELSP_1EEEEEENS4_6LayoutINS5_IJSB_SB_SB_EEENS5_IJNSA_ILi0EEESU_SU_EEEEENS5_IJNS4_10UnderscoreESX_SX_EEEEENS4_23SM90_TMA_LOAD_MULTICASTENS4_14ComposedLayoutINS4_7SwizzleILi3ELi4ELi3EEENS4_18smem_ptr_flag_bitsILi32EEENSS_INS5_IJSC_SH_EEENS5_IJSH_SB_EEEEEEEvNS4_8identityENS4_13SM90_TMA_LOADES19_vS1A_EENS_8epilogue10collective6detail29Sm90TmaWarpSpecializedAdapterINS1E_15DefaultEpilogueIfSJ_SJ_NS1D_6thread17LinearCombinationIfLi1EffLNS1I_9ScaleType4KindE0ELNS_15FloatRoundStyleE2EfEENS1_15EpilogueDefaultEEEEEvvEEEEvNT_6ParamsE,(.L_x_160 - _ZN7cutlass13device_kernelINS_4gemm6kernel13GemmUniversalIN4cute5tupleIJiiiiEEENS1_10collective13CollectiveMmaINS1_34MainloopSm90TmaGmmaWarpSpecializedILi14ENS5_IJNS4_1CILi1EEENSA_ILi8EEESB_EEENS1_32KernelTmaWarpSpecializedPingpongEEENS5_IJNSA_ILi64EEESG_NSA_ILi32EEEEEEfNS5_IJlSB_lEEEfSJ_NS4_8TiledMMAINS4_8MMA_AtomIJNS4_4SM904GMMA29MMA_64x64x8_F32TF32TF32_SS_TNILNSN_7ScaleInE1ELSP_1EEEEEENS4_6LayoutINS5_IJSB_SB_SB_EEENS5_IJNSA_ILi0EEESU_SU_EEEEENS5_IJNS4_10UnderscoreESX_SX_EEEEENS4_23SM90_TMA_LOAD_MULTICASTENS4_14ComposedLayoutINS4_7SwizzleILi3ELi4ELi3EEENS4_18smem_ptr_flag_bitsILi32EEENSS_INS5_IJSC_SH_EEENS5_IJSH_SB_EEEEEEEvNS4_8identityENS4_13SM90_TMA_LOADES19_vS1A_EENS_8epilogue10collective6detail29Sm90TmaWarpSpecializedAdapterINS1E_15DefaultEpilogueIfSJ_SJ_NS1D_6thread17LinearCombinationIfLi1EffLNS1I_9ScaleType4KindE0ELNS_15FloatRoundStyleE2EfEENS1_15EpilogueDefaultEEEEEvvEEEEvNT_6ParamsE)
        .other          _ZN7cutlass13device_kernelINS_4gemm6kernel13GemmUniversalIN4cute5tupleIJiiiiEEENS1_10collective13CollectiveMmaINS1_34MainloopSm90TmaGmmaWarpSpecializedILi14ENS5_IJNS4_1CILi1EEENSA_ILi8EEESB_EEENS1_32KernelTmaWarpSpecializedPingpongEEENS5_IJNSA_ILi64EEESG_NSA_ILi32EEEEEEfNS5_IJlSB_lEEEfSJ_NS4_8TiledMMAINS4_8MMA_AtomIJNS4_4SM904GMMA29MMA_64x64x8_F32TF32TF32_SS_TNILNSN_7ScaleInE1ELSP_1EEEEEENS4_6LayoutINS5_IJSB_SB_SB_EEENS5_IJNSA_ILi0EEESU_SU_EEEEENS5_IJNS4_10UnderscoreESX_SX_EEEEENS4_23SM90_TMA_LOAD_MULTICASTENS4_14ComposedLayoutINS4_7SwizzleILi3ELi4ELi3EEENS4_18smem_ptr_flag_bitsILi32EEENSS_INS5_IJSC_SH_EEENS5_IJSH_SB_EEEEEEEvNS4_8identityENS4_13SM90_TMA_LOADES19_vS1A_EENS_8epilogue10collective6detail29Sm90TmaWarpSpecializedAdapterINS1E_15DefaultEpilogueIfSJ_SJ_NS1D_6thread17LinearCombinationIfLi1EffLNS1I_9ScaleType4KindE0ELNS_15FloatRoundStyleE2EfEENS1_15EpilogueDefaultEEEEEvvEEEEvNT_6ParamsE,@"STO_CUDA_ENTRY STV_DEFAULT"
_ZN7cutlass13device_kernelINS_4gemm6kernel13GemmUniversalIN4cute5tupleIJiiiiEEENS1_10collective13CollectiveMmaINS1_34MainloopSm90TmaGmmaWarpSpecializedILi14ENS5_IJNS4_1CILi1EEENSA_ILi8EEESB_EEENS1_32KernelTmaWarpSpecializedPingpongEEENS5_IJNSA_ILi64EEESG_NSA_ILi32EEEEEEfNS5_IJlSB_lEEEfSJ_NS4_8TiledMMAINS4_8MMA_AtomIJNS4_4SM904GMMA29MMA_64x64x8_F32TF32TF32_SS_TNILNSN_7ScaleInE1ELSP_1EEEEEENS4_6LayoutINS5_IJSB_SB_SB_EEENS5_IJNSA_ILi0EEESU_SU_EEEEENS5_IJNS4_10UnderscoreESX_SX_EEEEENS4_23SM90_TMA_LOAD_MULTICASTENS4_14ComposedLayoutINS4_7SwizzleILi3ELi4ELi3EEENS4_18smem_ptr_flag_bitsILi32EEENSS_INS5_IJSC_SH_EEENS5_IJSH_SB_EEEEEEEvNS4_8identityENS4_13SM90_TMA_LOADES19_vS1A_EENS_8epilogue10collective6detail29Sm90TmaWarpSpecializedAdapterINS1E_15DefaultEpilogueIfSJ_SJ_NS1D_6thread17LinearCombinationIfLi1EffLNS1I_9ScaleType4KindE0ELNS_15FloatRoundStyleE2EfEENS1_15EpilogueDefaultEEEEEvvEEEEvNT_6ParamsE:
[----:B------:R-:W0:Y:S02]  /*0000*/  LDC R1, c[0x0][0x28] ;  /* 0x00000a00ff017b82 */ /* 0x000e240000000800 */
[----:B0-----:R-:W-:Y:S01]  /*0010*/  VIADD R1, R1, 0xfffffff8 ;  /* 0xfffffff801017836 */ /* 0x001fe20000000000 */
[----:B------:R-:W0:Y:S01]  /*0020*/  S2R R4, SR_TID.X ;  /* 0x0000000000047919 */ /* 0x000e220000002100 */
[----:B------:R-:W-:Y:S01]  /*0030*/  ELECT P0, URZ, PT ;  /* 0x00000000003f782f */ /* 0x000fe20003800000 */
[----:B------:R-:W-:Y:S01]  /*0040*/  BSSY B0, `(.L_x_0) ;  /* 0x000000f000007945 */ /* 0x000fe20003800000 */
[--C-:B0-----:R-:W-:Y:S02]  /*0050*/  SHF.R.U32.HI R2, RZ, 0x5, R4.reuse ;  /* 0x00000005ff027819 */ /* 0x101fe40000011604 */
[----:B------:R-:W-:-:S03]  /*0060*/  SHF.R.U32.HI R7, RZ, 0x7, R4 ;  /* 0x00000007ff077819 */ /* 0x000fc60000011604 */
[----:B------:R-:W0:Y:S04]  /*0070*/  SHFL.IDX PT, R5, R2, RZ, 0x1f ;  /* 0x00001fff02057589 */ /* 0x000e2800000e0000 */
[----:B------:R1:W2:Y:S01]  /*0080*/  SHFL.IDX PT, R10, R7, RZ, 0x1f ;  /* 0x00001fff070a7589 */ /* 0x0002a200000e0000 */
[----:B0-----:R-:W-:-:S13]  /*0090*/  ISETP.NE.OR P0, PT, R5, RZ, !P0 ;  /* 0x000000ff0500720c */ /* 0x001fda0004705670 */
[----:B-12---:R-:W-:Y:S05]  /*00a0*/  @P0 BRA `(.L_x_1) ;  /* 0x0000000000200947 */ /* 0x006fea0003800000 */
[----:B------:R-:W-:Y:S02]  /*00b0*/  ULDC.64 UR4, c[0x0][0x198] ;  /* 0x0000660000047ab9 */ /* 0x000fe40000000a00 */
[----:B------:R-:W-:Y:S02]  /*00c0*/  UIADD3 UR6, UP0, UR4, 0xf0, URZ ;  /* 0x000000f004067890 */ /* 0x000fe4000ff1e03f */
[----:B------:R-:W-:Y:S02]  /*00d0*/  UIADD3 UR4, UP1, UR4, 0x1f0, URZ ;  /* 0x000001f004047890 */ /* 0x000fe4000ff3e03f */
[----:B------:R-:W-:Y:S02]  /*00e0*/  UIADD3.X UR7, URZ, UR5, URZ, UP0, !UPT ;  /* 0x000000053f077290 */ /* 0x000fe400087fe43f */
[----:B------:R-:W-:-:S07]  /*00f0*/  UIADD3.X UR5, URZ, UR5, URZ, UP1, !UPT ;  /* 0x000000053f057290 */ /* 0x000fce0008ffe43f */
[----:B------:R0:W-:Y:S02]  /*0100*/  UTMACCTL.PF [UR6] ;  /* 0x00000000060079b9 */ /* 0x0001e40008040000 */
[----:B------:R0:W-:Y:S02]  /*0110*/  UTMACCTL.PF [UR4] ;  /* 0x00000000040079b9 */ /* 0x0001e40008040000 */
[----:B0-----:R-:W-:Y:S01]  /*0120*/  NOP ;  /* 0x0000000000007918 */ /* 0x001fe20000000000 */
.L_x_1:
[----:B------:R-:W-:Y:S05]  /*0130*/  BSYNC B0 ;  /* 0x0000000000007941 */ /* 0x000fea0003800000 */
.L_x_0:
[----:B------:R-:W0:Y:S02]  /*0140*/  SHFL.IDX PT, R8, R2, RZ, 0x1f ;  /* 0x00001fff02087589 */ /* 0x000e2400000e0000 */
[----:B0-----:R-:W-:-:S13]  /*0150*/  ISETP.NE.AND P0, PT, R8, RZ, PT ;  /* 0x000000ff0800720c */ /* 0x001fda0003f05270 */
[----:B------:R-:W-:Y:S05]  /*0160*/  @P0 BRA `(.L_x_2) ;  /* 0x0000000000b40947 */ /* 0x000fea0003800000 */
[----:B------:R-:W-:Y:S01]  /*0170*/  ELECT P0, URZ, PT ;  /* 0x00000000003f782f */ /* 0x000fe20003800000 */
[----:B------:R-:W-:-:S12]  /*0180*/  BSSY B0, `(.L_x_2) ;  /* 0x000002b000007945 */ /* 0x000fd80003800000 */
[----:B------:R-:W-:Y:S05]  /*0190*/  @!P0 BRA `(.L_x_3) ;  /* 0x0000000000a48947 */ /* 0x000fea0003800000 */
[----:B------:R-:W0:Y:S01]  /*01a0*/  S2UR UR8, SR_CgaCtaId ;  /* 0x00000000000879c3 */ /* 0x000e220000008800 */
[----:B------:R-:W-:Y:S01]  /*01b0*/  UMOV UR4, 0x400 ;  /* 0x0000040000047882 */ /* 0x000fe20000000000 */
[----:B------:R-:W-:Y:S01]  /*01c0*/  UMOV UR5, 0x1 ;  /* 0x0000000100057882 */ /* 0x000fe20000000000 */
[----:B------:R-:W-:Y:S02]  /*01d0*/  UMOV UR6, 0x8 ;  /* 0x0000000800067882 */ /* 0x000fe40000000000 */
[----:B------:R-:W-:-:S04]  /*01e0*/  UIADD3 UR6, -UR6, 0x100000, URZ ;  /* 0x0010000006067890 */ /* 0x000fc8000fffe13f */
[----:B------:R-:W-:Y:S02]  /*01f0*/  USHF.L.U32 UR7, UR6, 0xb, URZ ;  /* 0x0000000b06077899 */ /* 0x000fe4000800063f */
[----:B------:R-:W-:Y:S02]  /*0200*/  USHF.L.U32 UR6, UR6, 0x1, URZ ;  /* 0x0000000106067899 */ /* 0x000fe4000800063f */
[----:B0-----:R-:W-:Y:S02]  /*0210*/  ULEA UR8, UR8, UR4, 0x18 ;  /* 0x0000000408087291 */ /* 0x001fe4000f8ec03f */
[----:B------:R-:W-:-:S04]  /*0220*/  UIADD3 UR4, -UR5, 0x100000, URZ ;  /* 0x0010000005047890 */ /* 0x000fc8000fffe13f */
[----:B------:R-:W-:Y:S02]  /*0230*/  USHF.L.U32 UR5, UR4, 0xb, URZ ;  /* 0x0000000b04057899 */ /* 0x000fe4000800063f */
[----:B------:R-:W-:Y:S01]  /*0240*/  USHF.L.U32 UR4, UR4, 0x1, URZ ;  /* 0x0000000104047899 */ /* 0x000fe2000800063f */
[----:B------:R-:W0:Y:S11]  /*0250*/  FENCE.VIEW.ASYNC.S ;  /* 0x00000000000073c6 */ /* 0x000e360000000000 */
[----:B0-----:R0:W1:Y:S01]  /*0260*/  SYNCS.EXCH.64 URZ, [UR8], UR4 ;  /* 0x00000004083f75b2 */ /* 0x0010620008000100 */
[----:B------:R0:W2:Y:S01]  /*0270*/  SYNCS.EXCH.64 URZ, [UR8+0x70], UR6 ;  /* 0x00007006083f75b2 */ /* 0x0000a20008000100 */
[----:B------:R0:W3:Y:S01]  /*0280*/  SYNCS.EXCH.64 URZ, [UR8+0x8], UR4 ;  /* 0x00000804083f75b2 */ /* 0x0000e20008000100 */
[----:B------:R0:W4:Y:S01]  /*0290*/  SYNCS.EXCH.64 URZ, [UR8+0x78], UR6 ;  /* 0x00007806083f75b2 */ /* 0x0001220008000100 */
[----:B------:R0:W0:Y:S01]  /*02a0*/  SYNCS.EXCH.64 URZ, [UR8+0x10], UR4 ;  /* 0x00001004083f75b2 */ /* 0x0000220008000100 */
        /* <DEDUP_REMOVED lines=23> */
[----:B-1234-:R-:W-:Y:S01]  /*0420*/  NOP ;  /* 0x0000000000007918 */ /* 0x01efe20000000000 */
.L_x_3:
[----:B0-----:R-:W-:Y:S05]  /*0430*/  BSYNC B0 ;  /* 0x0000000000007941 */ /* 0x001fea0003800000 */
.L_x_2:
[----:B------:R-:W0:Y:S01]  /*0440*/  SHFL.IDX PT, R11, R2, RZ, 0x1f ;  /* 0x00001fff020b7589 */ /* 0x000e2200000e0000 */
[----:B------:R-:W1:Y:S01]  /*0450*/  S2UR UR12, SR_CTAID.X ;  /* 0x00000000000c79c3 */ /* 0x000e620000002500 */
[----:B------:R-:W-:Y:S02]  /*0460*/  SHF.R.S32.HI R3, RZ, 0x1f, R4 ;  /* 0x0000001fff037819 */ /* 0x000fe40000011404 */
[----:B------:R-:W-:Y:S01]  /*0470*/  ELECT P0, URZ, PT ;  /* 0x00000000003f782f */ /* 0x000fe20003800000 */
[----:B------:R-:W2:Y:S01]  /*0480*/  SHFL.IDX PT, R9, R2, RZ, 0x1f ;  /* 0x00001fff02097589 */ /* 0x000ea200000e0000 */
[----:B------:R-:W-:Y:S02]  /*0490*/  ELECT P1, URZ, PT ;  /* 0x00000000003f782f */ /* 0x000fe40003820000 */
[----:B------:R-:W-:Y:S01]  /*04a0*/  LEA.HI R3, R3, R4, RZ, 0x7 ;  /* 0x0000000403037211 */ /* 0x000fe200078f38ff */
[----:B------:R-:W-:Y:S01]  /*04b0*/  ULDC UR4, c[0x0][0x150] ;  /* 0x0000540000047ab9 */ /* 0x000fe20000000800 */
[----:B------:R-:W3:Y:S01]  /*04c0*/  S2R R6, SR_CTAID.Y ;  /* 0x0000000000067919 */ /* 0x000ee20000002600 */
[----:B------:R-:W4:Y:S01]  /*04d0*/  LDC R21, c[0x0][0x148] ;  /* 0x00005200ff157b82 */ /* 0x000f220000000800 */
[----:B------:R-:W-:Y:S01]  /*04e0*/  LOP3.LUT R3, R3, 0xffffff80, RZ, 0xc0, !PT ;  /* 0xffffff8003037812 */ /* 0x000fe200078ec0ff */
[----:B------:R-:W-:Y:S01]  /*04f0*/  UMOV UR11, 0x80 ;  /* 0x00000080000b7882 */ /* 0x000fe20000000000 */
[----:B------:R-:W-:Y:S01]  /*0500*/  NOP ;  /* 0x0000000000007918 */ /* 0x000fe20000000000 */
[----:B------:R-:W-:Y:S01]  /*0510*/  NOP ;  /* 0x0000000000007918 */ /* 0x000fe20000000000 */
[C---:B------:R-:W-:Y:S01]  /*0520*/  VIADD R35, R10.reuse, 0xffffffff ;  /* 0xffffffff0a237836 */ /* 0x040fe20000000000 */
[----:B------:R-:W-:Y:S01]  /*0530*/  ISETP.NE.AND P2, PT, R10, RZ, PT ;  /* 0x000000ff0a00720c */ /* 0x000fe20003f45270 */
[----:B------:R-:W-:Y:S01]  /*0540*/  IMAD.IADD R3, R4, 0x1, -R3 ;  /* 0x0000000104037824 */ /* 0x000fe200078e0a03 */
[----:B------:R-:W5:Y:S02]  /*0550*/  LDC R15, c[0x0][0x140] ;  /* 0x00005000ff0f7b82 */ /* 0x000f640000000800 */
[----:B------:R-:W-:-:S02]  /*0560*/  ISETP.GE.U32.AND P5, PT, R35, 0x2, PT ;  /* 0x000000022300780c */ /* 0x000fc40003fa6070 */
[----:B------:R-:W-:Y:S02]  /*0570*/  SHF.R.S32.HI R0, RZ, 0x1f, R3 ;  /* 0x0000001fff007819 */ /* 0x000fe40000011403 */
[----:B0-----:R-:W-:Y:S02]  /*0580*/  ISETP.NE.OR P0, PT, R11, RZ, !P0 ;  /* 0x000000ff0b00720c */ /* 0x001fe40004705670 */
[----:B------:R-:W0:Y:S01]  /*0590*/  LDC R14, c[0x0][0x144] ;  /* 0x00005100ff0e7b82 */ /* 0x000e220000000800 */
[----:B------:R-:W-:Y:S02]  /*05a0*/  SHF.R.S32.HI R11, RZ, 0x1f, R8 ;  /* 0x0000001fff0b7819 */ /* 0x000fe40000011408 */
[----:B--2---:R-:W-:Y:S02]  /*05b0*/  ISETP.NE.OR P1, PT, R9, RZ, !P1 ;  /* 0x000000ff0900720c */ /* 0x004fe40004f25670 */
[----:B------:R-:W-:Y:S02]  /*05c0*/  LEA.HI R11, R11, R8, RZ, 0x2 ;  /* 0x000000080b0b7211 */ /* 0x000fe400078f10ff */
[----:B-1----:R-:W-:-:S02]  /*05d0*/  I2FP.F32.U32 R13, UR12 ;  /* 0x0000000c000d7c45 */ /* 0x002fc40008201000 */
[----:B------:R-:W-:Y:S02]  /*05e0*/  LOP3.LUT R11, R11, 0x3ffffffc, RZ, 0xc0, !PT ;  /* 0x3ffffffc0b0b7812 */ /* 0x000fe400078ec0ff */
[----:B------:R-:W-:Y:S01]  /*05f0*/  LEA.HI R2, R0, R3, RZ, 0x3 ;  /* 0x0000000300027211 */ /* 0x000fe200078f18ff */
[----:B------:R-:W-:Y:S01]  /*0600*/  VOTEU.ALL UP0, P0 ;  /* 0x00000000003f7886 */ /* 0x000fe20000000000 */
[----:B------:R-:W-:Y:S01]  /*0610*/  FMUL R13, R13, UR4 ;  /* 0x000000040d0d7c20 */ /* 0x000fe20008400000 */
[----:B------:R-:W-:Y:S01]  /*0620*/  IMAD.IADD R11, R8, 0x1, -R11 ;  /* 0x00000001080b7824 */ /* 0x000fe200078e0a0b */
[----:B---3--:R-:W-:Y:S01]  /*0630*/  I2FP.F32.U32 R8, R6 ;  /* 0x0000000600087245 */ /* 0x008fe20000201000 */
[----:B------:R-:W-:Y:S01]  /*0640*/  VOTEU.ALL UP1, P1 ;  /* 0x00000000003f7886 */ /* 0x000fe20000820000 */
[----:B------:R-:W1:Y:S01]  /*0650*/  @!UP0 S2UR UR7, SR_CgaCtaId ;  /* 0x00000000000789c3 */ /* 0x000e620000008800 */
[----:B------:R-:W-:Y:S01]  /*0660*/  ULDC UR4, c[0x0][0x154] ;  /* 0x0000550000047ab9 */ /* 0x000fe20000000800 */
[--C-:B------:R-:W-:Y:S01]  /*0670*/  SHF.R.S32.HI R9, RZ, 0x3, R2.reuse ;  /* 0x00000003ff097819 */ /* 0x100fe20000011402 */
[----:B------:R-:W-:Y:S01]  /*0680*/  FMUL R8, R8, UR4 ;  /* 0x0000000408087c20 */ /* 0x000fe20008400000 */
[----:B------:R-:W-:Y:S01]  /*0690*/  SHF.R.S32.HI R12, RZ, 0x1f, R2 ;  /* 0x0000001fff0c7819 */ /* 0x000fe20000011402 */
[----:B------:R-:W2:Y:S01]  /*06a0*/  F2I.U32.TRUNC.NTZ R13, R13 ;  /* 0x0000000d000d7305 */ /* 0x000ea2000020f000 */
[----:B------:R-:W-:Y:S01]  /*06b0*/  SHF.R.S32.HI R2, RZ, 0x1f, R5 ;  /* 0x0000001fff027819 */ /* 0x000fe20000011405 */
[----:B------:R-:W-:Y:S01]  /*06c0*/  UMOV UR4, 0x20 ;  /* 0x0000002000047882 */ /* 0x000fe20000000000 */
[----:B------:R-:W3:Y:S01]  /*06d0*/  @!UP1 S2UR UR10, SR_CgaCtaId ;  /* 0x00000000000a99c3 */ /* 0x000ee20000008800 */
[----:B------:R-:W-:Y:S01]  /*06e0*/  LEA.HI R12, R12, R9, RZ, 0x2 ;  /* 0x000000090c0c7211 */ /* 0x000fe200078f10ff */
[----:B------:R-:W-:Y:S01]  /*06f0*/  @!UP0 UMOV UR6, 0x400 ;  /* 0x0000040000068882 */ /* 0x000fe20000000000 */
[----:B------:R-:W-:Y:S01]  /*0700*/  LEA.HI R2, R2, R5, RZ, 0x2 ;  /* 0x0000000502027211 */ /* 0x000fe200078f10ff */
[----:B------:R-:W-:-:S04]  /*0710*/  @!UP0 UIADD3 UR4, -UR4, 0x100000, URZ ;  /* 0x0010000004048890 */ /* 0x000fc8000fffe13f */
[----:B------:R-:W-:Y:S02]  /*0720*/  @!UP0 USHF.L.U32 UR5, UR4, 0xb, URZ ;  /* 0x0000000b04058899 */ /* 0x000fe4000800063f */
[----:B------:R-:W-:Y:S01]  /*0730*/  @!UP0 USHF.L.U32 UR4, UR4, 0x1, URZ ;  /* 0x0000000104048899 */ /* 0x000fe2000800063f */
[----:B------:R-:W4:Y:S01]  /*0740*/  F2I.U32.TRUNC.NTZ R8, R8 ;  /* 0x0000000800087305 */ /* 0x000f22000020f000 */
[----:B------:R-:W-:Y:S01]  /*0750*/  LOP3.LUT R12, R12, 0xfffffffc, RZ, 0xc0, !PT ;  /* 0xfffffffc0c0c7812 */ /* 0x000fe200078ec0ff */
[----:B------:R-:W-:Y:S01]  /*0760*/  @!UP1 UMOV UR9, 0x400 ;  /* 0x0000040000099882 */ /* 0x000fe20000000000 */
[----:B------:R-:W-:Y:S01]  /*0770*/  LOP3.LUT R2, R2, 0xfffffffc, RZ, 0xc0, !PT ;  /* 0xfffffffc02027812 */ /* 0x000fe200078ec0ff */
[----:B------:R-:W-:Y:S01]  /*0780*/  VOTEU.ALL UP2, P1 ;  /* 0x00000000003f7886 */ /* 0x000fe20000840000 */
[----:B------:R-:W-:Y:S01]  /*0790*/  VOTEU.ALL UP3, P1 ;  /* 0x00000000003f7886 */ /* 0x000fe20000860000 */
[----:B------:R-:W-:Y:S01]  /*07a0*/  IMAD.IADD R12, R9, 0x1, -R12 ;  /* 0x00000001090c7824 */ /* 0x000fe200078e0a0c */
[----:B------:R-:W-:Y:S01]  /*07b0*/  VOTEU.ALL UP4, P1 ;  /* 0x00000000003f7886 */ /* 0x000fe20000880000 */
[----:B------:R-:W-:Y:S01]  /*07c0*/  IMAD.IADD R5, R5, 0x1, -R2 ;  /* 0x0000000105057824 */ /* 0x000fe200078e0a02 */
[----:B------:R-:W-:Y:S01]  /*07d0*/  VOTEU.ALL UP5, P1 ;  /* 0x00000000003f7886 */ /* 0x000fe200008a0000 */
[----:B------:R-:W-:Y:S01]  /*07e0*/  IMAD R11, R11, 0x4, R12 ;  /* 0x000000040b0b7824 */ /* 0x000fe200078e020c */
[----:B-1----:R-:W-:Y:S01]  /*07f0*/  @!UP0 ULEA UR8, UR7, UR6, 0x18 ;  /* 0x0000000607088291 */ /* 0x002fe2000f8ec03f */
[----:B--2---:R-:W-:Y:S01]  /*0800*/  IMAD.MOV R13, RZ, RZ, -R13 ;  /* 0x000000ffff0d7224 */ /* 0x004fe200078e0a0d */
[----:B------:R-:W-:-:S04]  /*0810*/  @!UP1 UIADD3 UR6, -UR11, 0x100000, URZ ;  /* 0x001000000b069890 */ /* 0x000fc8000fffe13f */
[----:B------:R-:W-:Y:S02]  /*0820*/  @!UP1 USHF.L.U32 UR7, UR6, 0xb, URZ ;  /* 0x0000000b06079899 */ /* 0x000fe4000800063f */
[----:B------:R-:W-:Y:S01]  /*0830*/  @!UP1 USHF.L.U32 UR6, UR6, 0x1, URZ ;  /* 0x0000000106069899 */ /* 0x000fe2000800063f */
[----:B------:R-:W-:Y:S01]  /*0840*/  IMAD.SHL.U32 R56, R11, 0x4, RZ ;  /* 0x000000040b387824 */ /* 0x000fe200078e00ff */
[----:B------:R-:W-:Y:S01]  /*0850*/  ISETP.NE.AND P1, PT, R5, 0x3, PT ;  /* 0x000000030500780c */ /* 0x000fe20003f25270 */
[----:B----4-:R-:W-:Y:S01]  /*0860*/  IMAD.MOV R24, RZ, RZ, -R8 ;  /* 0x000000ffff187224 */ /* 0x010fe200078e0a08 */
[----:B-----5:R-:W-:Y:S01]  /*0870*/  ISETP.EQ.U32.AND P3, PT, R15, 0x1, PT ;  /* 0x000000010f00780c */ /* 0x020fe20003f62070 */
[----:B------:R-:W-:Y:S01]  /*0880*/  VOTEU.ALL UP0, P0 ;  /* 0x00000000003f7886 */ /* 0x000fe20000000000 */
[----:B---3--:R-:W-:Y:S01]  /*0890*/  @!UP1 ULEA UR9, UR10, UR9, 0x18 ;  /* 0x000000090a099291 */ /* 0x008fe2000f8ec03f */
[----:B------:R-:W-:Y:S01]  /*08a0*/  IMAD R9, R21, R24, R6 ;  /* 0x0000001815097224 */ /* 0x000fe200078e0206 */
[----:B------:R-:W-:Y:S01]  /*08b0*/  LOP3.LUT R56, R11, 0xc, R56, 0x78, !PT ;  /* 0x0000000c0b387812 */ /* 0x000fe200078e7838 */
[----:B0-----:R-:W-:Y:S01]  /*08c0*/  IMAD R20, R14, R13, UR12 ;  /* 0x0000000c0e147e24 */ /* 0x001fe2000f8e020d */
[----:B------:R-:W-:Y:S01]  /*08d0*/  VOTEU.ALL UP1, P0 ;  /* 0x00000000003f7886 */ /* 0x000fe20000020000 */
[----:B------:R-:W-:Y:S01]  /*08e0*/  LOP3.LUT P0, RZ, R3, 0x7, RZ, 0xc0, !PT ;  /* 0x0000000703ff7812 */ /* 0x000fe2000780c0ff */
[----:B------:R-:W0:Y:S02]  /*08f0*/  FENCE.VIEW.ASYNC.S ;  /* 0x00000000000073c6 */ /* 0x000e240000000000 */
[----:B0-----:R0:W1:Y:S01]  /*0900*/  @!UP0 SYNCS.EXCH.64 URZ, [UR8+0x110], UR4 ;  /* 0x00011004083f85b2 */ /* 0x0010620008000100 */
[----:B------:R-:W-:Y:S01]  /*0910*/  ISETP.NE.AND P4, PT, R9, R56, PT ;  /* 0x000000380900720c */ /* 0x000fe20003f85270 */
[----:B------:R0:W2:Y:S01]  /*0920*/  SHFL.IDX PT, R14, R7, RZ, 0x1f ;  /* 0x00001fff070e7589 */ /* 0x0000a200000e0000 */
[----:B------:R-:W-:-:S02]  /*0930*/  ISETP.EQ.OR P1, PT, R5, RZ, !P1 ;  /* 0x000000ff0500720c */ /* 0x000fc40004f22670 */
[----:B------:R-:W-:Y:S02]  /*0940*/  ISETP.LT.U32.AND P0, PT, R56, 0x8, !P0 ;  /* 0x000000083800780c */ /* 0x000fe40004701070 */
[----:B------:R-:W-:Y:S02]  /*0950*/  ISETP.EQ.OR P4, PT, R20, RZ, !P4 ;  /* 0x000000ff1400720c */ /* 0x000fe40006782670 */
[----:B------:R-:W-:Y:S02]  /*0960*/  ISETP.EQ.AND P1, PT, R10, RZ, P1 ;  /* 0x000000ff0a00720c */ /* 0x000fe40000f22270 */
[----:B------:R-:W-:Y:S02]  /*0970*/  PLOP3.LUT P0, PT, P0, P4, PT, 0x80, 0x0 ;  /* 0x000000000000781c */ /* 0x000fe40000709070 */
[----:B------:R-:W-:Y:S02]  /*0980*/  SEL R16, RZ, 0x1, !P1 ;  /* 0x00000001ff107807 */ /* 0x000fe40004800000 */
[----:B------:R-:W-:Y:S01]  /*0990*/  P2R R67, PR, RZ, 0x1 ;  /* 0x00000001ff437803 */ /* 0x000fe20000000000 */
[----:B------:R0:W3:Y:S01]  /*09a0*/  @!UP1 SYNCS.EXCH.64 URZ, [UR8+0x118], UR4 ;  /* 0x00011804083f95b2 */ /* 0x0000e20008000100 */
[----:B------:R-:W-:Y:S01]  /*09b0*/  NOP ;  /* 0x0000000000007918 */ /* 0x000fe20000000000 */
[----:B------:R-:W-:Y:S01]  /*09c0*/  SEL R16, R16, 0x2, P5 ;  /* 0x0000000210107807 */ /* 0x000fe20002800000 */
[----:B------:R0:W4:Y:S01]  /*09d0*/  @!UP2 SYNCS.EXCH.64 URZ, [UR9+0xf0], UR6 ;  /* 0x0000f006093fa5b2 */ /* 0x0001220008000100 */
[----:B------:R0:W0:Y:S01]  /*09e0*/  @!UP3 SYNCS.EXCH.64 URZ, [UR9+0xf8], UR6 ;  /* 0x0000f806093fb5b2 */ /* 0x0000220008000100 */
[----:B------:R0:W0:Y:S01]  /*09f0*/  @!UP4 SYNCS.EXCH.64 URZ, [UR9+0x100], UR6 ;  /* 0x00010006093fc5b2 */ /* 0x0000220008000100 */
[----:B------:R0:W0:Y:S01]  /*0a00*/  @!UP5 SYNCS.EXCH.64 URZ, [UR9+0x108], UR6 ;  /* 0x00010806093fd5b2 */ /* 0x0000220008000100 */
[----:B------:R-:W-:Y:S01]  /*0a10*/  NOP ;  /* 0x0000000000007918 */ /* 0x000fe20000000000 */
[----:B-1----:R-:W-:Y:S05]  /*0a20*/  @!P3 BRA `(.L_x_4) ;  /* 0x000000000008b947 */ /* 0x002fea0003800000 */
[----:B0--34-:R-:W-:Y:S01]  /*0a30*/  UCGABAR_ARV ;  /* 0x00000000000079c7 */ /* 0x019fe20008000000 */
[----:B------:R-:W-:Y:S05]  /*0a40*/  BRA `(.L_x_5) ;  /* 0x0000000000047947 */ /* 0x000fea0003800000 */
.L_x_4:
[----:B0--34-:R-:W-:Y:S01]  /*0a50*/  NOP ;  /* 0x0000000000007918 */ /* 0x019fe20000000000 */
.L_x_5:
[----:B------:R-:W-:Y:S01]  /*0a60*/  ULDC.64 UR4, c[0x0][0x598] ;  /* 0x0001660000047ab9 */ /* 0x000fe20000000a00 */
[----:B------:R-:W-:Y:S01]  /*0a70*/  ULDC.64 UR36, c[0x0][0x208] ;  /* 0x0000820000247ab9 */ /* 0x000fe20000000a00 */
[----:B------:R-:W-:-:S04]  /*0a80*/  ISETP.NE.U32.AND P0, PT, RZ, UR4, PT ;  /* 0x00000004ff007c0c */ /* 0x000fc8000bf05070 */
[----:B------:R-:W-:-:S13]  /*0a90*/  ISETP.NE.AND.EX P0, PT, RZ, UR5, PT, P0 ;  /* 0x00000005ff007c0c */ /* 0x000fda000bf05300 */
[----:B------:R-:W-:Y:S05]  /*0aa0*/  @!P0 BRA `(.L_x_6) ;  /* 0x00000000001c8947 */ /* 0x000fea0003800000 */
[----:B------:R-:W0:Y:S02]  /*0ab0*/  LDC.64 R8, c[0x0][0x598] ;  /* 0x00016600ff087b82 */ /* 0x000e240000000a00 */
[----:B0-----:R-:W3:Y:S02]  /*0ac0*/  LDG.E.64 R8, desc[UR36][R8.64] ;  /* 0x0000002408087981 */ /* 0x001ee4000c1e1b00 */
[----:B---3--:R-:W-:-:S04]  /*0ad0*/  ISETP.NE.U32.AND P0, PT, R8, RZ, PT ;  /* 0x000000ff0800720c */ /* 0x008fc80003f05070 */
[----:B------:R-:W-:-:S13]  /*0ae0*/  ISETP.NE.AND.EX P0, PT, R9, RZ, PT, P0 ;  /* 0x000000ff0900720c */ /* 0x000fda0003f05300 */
[----:B------:R-:W-:Y:S05]  /*0af0*/  @!P0 BRA `(.L_x_6) ;  /* 0x0000000000088947 */ /* 0x000fea0003800000 */
[----:B------:R0:W5:Y:S01]  /*0b00*/  LD.E R57, desc[UR36][R8.64] ;  /* 0x0000002408397980 */ /* 0x000162000c101900 */
[----:B------:R-:W-:Y:S05]  /*0b10*/  BRA `(.L_x_7) ;  /* 0x0000000000247947 */ /* 0x000fea0003800000 */
.L_x_6:
[----:B------:R-:W-:Y:S02]  /*0b20*/  ULDC.64 UR4, c[0x0][0x588] ;  /* 0x0001620000047ab9 */ /* 0x000fe40000000a00 */
[----:B------:R-:W-:-:S04]  /*0b30*/  ISETP.NE.U32.AND P0, PT, RZ, UR4, PT ;  /* 0x00000004ff007c0c */ /* 0x000fc8000bf05070 */
[----:B------:R-:W-:-:S13]  /*0b40*/  ISETP.NE.AND.EX P0, PT, RZ, UR5, PT, P0 ;  /* 0x00000005ff007c0c */ /* 0x000fda000bf05300 */
[----:B------:R-:W-:Y:S05]  /*0b50*/  @!P0 BRA `(.L_x_8) ;  /* 0x00000000000c8947 */ /* 0x000fea0003800000 */
[----:B------:R-:W0:Y:S02]  /*0b60*/  LDC.64 R8, c[0x0][0x588] ;  /* 0x00016200ff087b82 */ /* 0x000e240000000a00 */
[----:B0-----:R1:W5:Y:S01]  /*0b70*/  LDG.E R57, desc[UR36][R8.64] ;  /* 0x0000002408397981 */ /* 0x001362000c1e1900 */
[----:B------:R-:W-:Y:S05]  /*0b80*/  BRA `(.L_x_7) ;  /* 0x0000000000087947 */ /* 0x000fea0003800000 */
.L_x_8:
[----:B------:R-:W-:Y:S02]  /*0b90*/  ULDC UR4, c[0x0][0x580] ;  /* 0x0001600000047ab9 */ /* 0x000fe40000000800 */
[----:B------:R-:W-:-:S07]  /*0ba0*/  IMAD.U32 R57, RZ, RZ, UR4 ;  /* 0x00000004ff397e24 */ /* 0x000fce000f8e00ff */
.L_x_7:
[----:B------:R-:W-:Y:S02]  /*0bb0*/  ULDC.64 UR4, c[0x0][0x5a0] ;  /* 0x0001680000047ab9 */ /* 0x000fe40000000a00 */
[----:B------:R-:W-:-:S04]  /*0bc0*/  ISETP.NE.U32.AND P0, PT, RZ, UR4, PT ;  /* 0x00000004ff007c0c */ /* 0x000fc8000bf05070 */
[----:B------:R-:W-:-:S13]  /*0bd0*/  ISETP.NE.AND.EX P0, PT, RZ, UR5, PT, P0 ;  /* 0x00000005ff007c0c */ /* 0x000fda000bf05300 */
[----:B------:R-:W-:Y:S05]  /*0be0*/  @!P0 BRA `(.L_x_9) ;  /* 0x00000000001c8947 */ /* 0x000fea0003800000 */
[----:B01----:R-:W0:Y:S02]  /*0bf0*/  LDC.64 R8, c[0x0][0x5a0] ;  /* 0x00016800ff087b82 */ /* 0x003e240000000a00 */
[----:B0-----:R-:W3:Y:S02]  /*0c00*/  LDG.E.64 R8, desc[UR36][R8.64] ;  /* 0x0000002408087981 */ /* 0x001ee4000c1e1b00 */
[----:B---3--:R-:W-:-:S04]  /*0c10*/  ISETP.NE.U32.AND P0, PT, R8, RZ, PT ;  /* 0x000000ff0800720c */ /* 0x008fc80003f05070 */
[----:B------:R-:W-:-:S13]  /*0c20*/  ISETP.NE.AND.EX P0, PT, R9, RZ, PT, P0 ;  /* 0x000000ff0900720c */ /* 0x000fda0003f05300 */
[----:B------:R-:W-:Y:S05]  /*0c30*/  @!P0 BRA `(.L_x_9) ;  /* 0x0000000000088947 */ /* 0x000fea0003800000 */
[----:B------:R0:W5:Y:S01]  /*0c40*/  LD.E R58, desc[UR36][R8.64] ;  /* 0x00000024083a7980 */ /* 0x000162000c101900 */
[----:B------:R-:W-:Y:S05]  /*0c50*/  BRA `(.L_x_10) ;  /* 0x0000000000247947 */ /* 0x000fea0003800000 */
.L_x_9:
[----:B------:R-:W-:Y:S02]  /*0c60*/  ULDC.64 UR4, c[0x0][0x590] ;  /* 0x0001640000047ab9 */ /* 0x000fe40000000a00 */
[----:B------:R-:W-:-:S04]  /*0c70*/  ISETP.NE.U32.AND P0, PT, RZ, UR4, PT ;  /* 0x00000004ff007c0c */ /* 0x000fc8000bf05070 */
[----:B------:R-:W-:-:S13]  /*0c80*/  ISETP.NE.AND.EX P0, PT, RZ, UR5, PT, P0 ;  /* 0x00000005ff007c0c */ /* 0x000fda000bf05300 */
[----:B------:R-:W-:Y:S05]  /*0c90*/  @!P0 BRA `(.L_x_11) ;  /* 0x00000000000c8947 */ /* 0x000fea0003800000 */
[----:B------:R-:W3:Y:S02]  /*0ca0*/  LDC.64 R58, c[0x0][0x590] ;  /* 0x00016400ff3a7b82 */ /* 0x000ee40000000a00 */
[----:B---3--:R3:W5:Y:S01]  /*0cb0*/  LDG.E R58, desc[UR36][R58.64] ;  /* 0x000000243a3a7981 */ /* 0x008762000c1e1900 */
[----:B------:R-:W-:Y:S05]  /*0cc0*/  BRA `(.L_x_10) ;  /* 0x0000000000087947 */ /* 0x000fea0003800000 */
.L_x_11:
[----:B------:R-:W-:Y:S02]  /*0cd0*/  ULDC UR4, c[0x0][0x584] ;  /* 0x0001610000047ab9 */ /* 0x000fe40000000800 */
[----:B------:R-:W-:-:S07]  /*0ce0*/  IMAD.U32 R58, RZ, RZ, UR4 ;  /* 0x00000004ff3a7e24 */ /* 0x000fce000f8e00ff */
.L_x_10:
[----:B------:R-:W4:Y:S01]  /*0cf0*/  LDC R2, c[0x0][0x65c] ;  /* 0x00019700ff027b82 */ /* 0x000f220000000800 */
[----:B------:R-:W-:Y:S01]  /*0d00*/  ULDC UR6, c[0x0][0x28c] ;  /* 0x0000a30000067ab9 */ /* 0x000fe20000000800 */
[----:B------:R-:W-:Y:S01]  /*0d10*/  ISETP.NE.AND P0, PT, R10, 0x2, PT ;  /* 0x000000020a00780c */ /* 0x000fe20003f05270 */
[----:B------:R-:W-:Y:S01]  /*0d20*/  UIADD3 UR6, UR6, 0x1f, URZ ;  /* 0x0000001f06067890 */ /* 0x000fe2000fffe03f */
[----:B01----:R-:W-:Y:S01]  /*0d30*/  IMAD.U32 R8, RZ, RZ, UR12 ;  /* 0x0000000cff087e24 */ /* 0x003fe2000f8e00ff */
[----:B------:R-:W-:Y:S01]  /*0d40*/  UMOV UR38, URZ ;  /* 0x0000003f00267c82 */ /* 0x000fe20008000000 */
[----:B------:R-:W-:Y:S01]  /*0d50*/  IMAD.MOV.U32 R9, RZ, RZ, RZ ;  /* 0x000000ffff097224 */ /* 0x000fe200078e00ff */
[----:B------:R-:W-:Y:S01]  /*0d60*/  USHF.R.S32.HI UR7, URZ, 0x1f, UR6 ;  /* 0x0000001f3f077899 */ /* 0x000fe20008011406 */
[----:B------:R-:W-:Y:S01]  /*0d70*/  UMOV UR39, URZ ;  /* 0x0000003f00277c82 */ /* 0x000fe20008000000 */
[----:B------:R-:W-:Y:S02]  /*0d80*/  ULDC.64 UR8, c[0x0][0x650] ;  /* 0x0001940000087ab9 */ /* 0x000fe40000000a00 */
[----:B------:R-:W-:-:S04]  /*0d90*/  ULEA.HI UR7, UR7, UR6, URZ, 0x5 ;  /* 0x0000000607077291 */ /* 0x000fc8000f8f283f */
[----:B------:R-:W-:Y:S01]  /*0da0*/  USHF.R.S32.HI UR40, URZ, 0x5, UR7 ;  /* 0x000000053f287899 */ /* 0x000fe20008011407 */
[----:B----4-:R-:W-:-:S13]  /*0db0*/  ISETP.NE.AND P1, PT, R2, 0x1, PT ;  /* 0x000000010200780c */ /* 0x010fda0003f25270 */
[----:B------:R-:W0:Y:S01]  /*0dc0*/  @P1 LDC R19, c[0x0][0x10] ;  /* 0x00000400ff131b82 */ /* 0x000e220000000800 */
[----:B------:R-:W-:Y:S02]  /*0dd0*/  @P1 IMAD.MOV.U32 R7, RZ, RZ, RZ ;  /* 0x000000ffff071224 */ /* 0x000fe400078e00ff */
[----:B------:R-:W-:-:S05]  /*0de0*/  @P1 IMAD.MOV.U32 R17, RZ, RZ, RZ ;  /* 0x000000ffff111224 */ /* 0x000fca00078e00ff */
[----:B------:R-:W1:Y:S01]  /*0df0*/  @!P1 LDC R11, c[0x0][0xc] ;  /* 0x00000300ff0b9b82 */ /* 0x000e620000000800 */
[----:B------:R-:W-:Y:S01]  /*0e00*/  ULDC UR4, c[0x0][0xc] ;  /* 0x0000030000047ab9 */ /* 0x000fe20000000800 */
[----:B------:R-:W-:Y:S02]  /*0e10*/  ULDC UR5, c[0x0][0x10] ;  /* 0x0000040000057ab9 */ /* 0x000fe40000000800 */
[----:B------:R-:W-:-:S04]  /*0e20*/  UIMAD.WIDE.U32 UR4, UR4, UR5, URZ ;  /* 0x00000005040472a5 */ /* 0x000fc8000f8e003f */
[----:B------:R-:W4:Y:S01]  /*0e30*/  LDC R2, c[0x0][0x14] ;  /* 0x00000500ff027b82 */ /* 0x000f220000000800 */
[----:B0-----:R-:W-:-:S04]  /*0e40*/  @P1 IMAD.WIDE.U32 R18, R19, UR12, R6 ;  /* 0x0000000c13121c25 */ /* 0x001fc8000f8e0006 */
[----:B------:R-:W-:Y:S02]  /*0e50*/  @P1 IMAD.IADD R17, R19, 0x1, R17 ;  /* 0x0000000113111824 */ /* 0x000fe400078e0211 */
[----:B-1----:R-:W-:-:S04]  /*0e60*/  @!P1 IMAD.WIDE.U32 R8, R6, R11, R8 ;  /* 0x0000000b06089225 */ /* 0x002fc800078e0008 */
[----:B------:R-:W-:Y:S02]  /*0e70*/  @!P1 IMAD.MOV.U32 R18, RZ, RZ, R8 ;  /* 0x000000ffff129224 */ /* 0x000fe400078e0008 */
[----:B------:R-:W-:Y:S02]  /*0e80*/  @!P1 IMAD.MOV.U32 R17, RZ, RZ, R9 ;  /* 0x000000ffff119224 */ /* 0x000fe400078e0009 */
[----:B----4-:R-:W-:-:S04]  /*0e90*/  IMAD.WIDE.U32 R12, R2, UR4, RZ ;  /* 0x00000004020c7c25 */ /* 0x010fc8000f8e00ff */
[----:B------:R-:W-:Y:S01]  /*0ea0*/  IMAD R23, R2, UR5, RZ ;  /* 0x0000000502177c24 */ /* 0x000fe2000f8e02ff */
[----:B------:R0:W-:Y:S03]  /*0eb0*/  STL.64 [R1], R12 ;  /* 0x0000000c01007387 */ /* 0x0001e60000100a00 */
[----:B------:R-:W-:Y:S01]  /*0ec0*/  IMAD.IADD R23, R13, 0x1, R23 ;  /* 0x000000010d177824 */ /* 0x000fe200078e0217 */
[----:B------:R-:W-:Y:S06]  /*0ed0*/  @P0 BRA `(.L_x_12) ;  /* 0x0000000000240947 */ /* 0x000fec0003800000 */
[----:B------:R-:W-:Y:S01]  /*0ee0*/  USHF.R.U32.HI UR4, URZ, 0x1, UR40 ;  /* 0x000000013f047899 */ /* 0x000fe20008011628 */
[----:B------:R-:W-:Y:S01]  /*0ef0*/  IADD3 R18, P0, R18, R12, RZ ;  /* 0x0000000c12127210 */ /* 0x000fe20007f1e0ff */
[----:B------:R-:W-:Y:S02]  /*0f00*/  UISETP.GE.U32.AND UP0, UPT, UR40, 0xe, UPT ;  /* 0x0000000e2800788c */ /* 0x000fe4000bf06070 */
[----:B------:R-:W-:Y:S02]  /*0f10*/  UIMAD.WIDE.U32 UR4, UR4, -0x6db6db6d, URZ ;  /* 0x92492493040478a5 */ /* 0x000fe4000f8e003f */
[----:B------:R-:W-:Y:S01]  /*0f20*/  IMAD.X R17, R23, 0x1, R17, P0 ;  /* 0x0000000117117824 */ /* 0x000fe200000e0611 */
[----:B------:R-:W-:Y:S01]  /*0f30*/  UMOV UR39, URZ ;  /* 0x0000003f00277c82 */ /* 0x000fe20008000000 */
[----:B------:R-:W-:-:S04]  /*0f40*/  USHF.R.U32.HI UR4, URZ, 0x2, UR5 ;  /* 0x000000023f047899 */ /* 0x000fc80008011605 */
[----:B------:R-:W-:Y:S02]  /*0f50*/  UIMAD UR38, UR4, -0xe, UR40 ;  /* 0xfffffff2042678a4 */ /* 0x000fe4000f8e0228 */
[----:B------:R-:W-:-:S12]  /*0f60*/  @UP0 ULOP3.LUT UR39, UR4, 0x1, URZ, 0xc0, !UPT ;  /* 0x0000000104270892 */ /* 0x000fd8000f8ec03f */
.L_x_12:
[----:B------:R-:W-:Y:S01]  /*0f70*/  ISETP.GE.U32.AND P0, PT, R18, UR8, PT ;  /* 0x0000000812007c0c */ /* 0x000fe2000bf06070 */
[----:B------:R-:W-:Y:S01]  /*0f80*/  IMAD.MOV.U32 R19, RZ, RZ, -0x1 ;  /* 0xffffffffff137424 */ /* 0x000fe200078e00ff */
[----:B------:R-:W-:Y:S01]  /*0f90*/  PRMT R8, RZ, 0x7610, R8 ;  /* 0x00007610ff087816 */ /* 0x000fe20000000008 */
[----:B------:R-:W-:Y:S01]  /*0fa0*/  IMAD.MOV.U32 R22, RZ, RZ, -0x1 ;  /* 0xffffffffff167424 */ /* 0x000fe200078e00ff */
[----:B------:R-:W-:Y:S01]  /*0fb0*/  ISETP.GE.U32.AND.EX P0, PT, R17, UR9, PT, P0 ;  /* 0x0000000911007c0c */ /* 0x000fe2000bf06100 */
[----:B------:R-:W-:-:S12]  /*0fc0*/  IMAD.MOV.U32 R2, RZ, RZ, -0x1 ;  /* 0xffffffffff027424 */ /* 0x000fd800078e00ff */
[----:B------:R-:W-:Y:S05]  /*0fd0*/  @P0 BRA `(.L_x_13) ;  /* 0x00000004002c0947 */ /* 0x000fea0003800000 */
[----:B------:R-:W1:Y:S01]  /*0fe0*/  LDC.64 R26, c[0x0][0x628] ;  /* 0x00018a00ff1a7b82 */ /* 0x000e620000000a00 */
[----:B------:R-:W-:Y:S02]  /*0ff0*/  IMAD.MOV.U32 R8, RZ, RZ, R18 ;  /* 0x000000ffff087224 */ /* 0x000fe400078e0012 */
[----:B------:R-:W-:-:S05]  /*1000*/  IMAD.MOV.U32 R9, RZ, RZ, R17 ;  /* 0x000000ffff097224 */ /* 0x000fca00078e0011 */
[----:B------:R-:W4:Y:S08]  /*1010*/  LDC R2, c[0x0][0x630] ;  /* 0x00018c00ff027b82 */ /* 0x000f300000000800 */
[----:B------:R-:W0:Y:S01]  /*1020*/  LDC.64 R28, c[0x0][0x620] ;  /* 0x00018800ff1c7b82 */ /* 0x000e220000000a00 */
[----:B-1----:R-:W-:-:S04]  /*1030*/  ISETP.NE.U32.AND P0, PT, R26, RZ, PT ;  /* 0x000000ff1a00720c */ /* 0x002fc80003f05070 */
[----:B------:R-:W-:-:S13]  /*1040*/  ISETP.NE.AND.EX P0, PT, R27, RZ, PT, P0 ;  /* 0x000000ff1b00720c */ /* 0x000fda0003f05300 */
[----:B0---4-:R-:W-:Y:S05]  /*1050*/  @!P0 BRA `(.L_x_14) ;  /* 0x0000000000288947 */ /* 0x011fea0003800000 */
[----:B------:R-:W0:Y:S02]  /*1060*/  LDC R13, c[0x0][0x634] ;  /* 0x00018d00ff0d7b82 */ /* 0x000e240000000800 */
[----:B0-----:R-:W-:-:S05]  /*1070*/  IADD3 R13, P0, R18, R13, RZ ;  /* 0x0000000d120d7210 */ /* 0x001fca0007f1e0ff */
[----:B------:R-:W-:-:S04]  /*1080*/  IMAD.X R15, RZ, RZ, R17, P0 ;  /* 0x000000ffff0f7224 */ /* 0x000fc800000e0611 */
[----:B------:R-:W-:-:S04]  /*1090*/  IMAD.WIDE.U32 R8, R15, R26, RZ ;  /* 0x0000001a0f087225 */ /* 0x000fc800078e00ff */
[----:B------:R-:W-:-:S04]  /*10a0*/  IMAD.WIDE.U32 R10, P0, R13, R27, R8 ;  /* 0x0000001b0d0a7225 */ /* 0x000fc80007800008 */
[----:B------:R-:W-:-:S04]  /*10b0*/  IMAD.WIDE.U32 R8, R13, R26, RZ ;  /* 0x0000001a0d087225 */ /* 0x000fc800078e00ff */
[----:B------:R-:W-:Y:S01]  /*10c0*/  IMAD.X R13, RZ, RZ, RZ, P0 ;  /* 0x000000ffff0d7224 */ /* 0x000fe200000e06ff */
[----:B------:R-:W-:Y:S01]  /*10d0*/  IADD3 RZ, P0, R9, R10, RZ ;  /* 0x0000000a09ff7210 */ /* 0x000fe20007f1e0ff */
[----:B------:R-:W-:-:S04]  /*10e0*/  IMAD.MOV.U32 R12, RZ, RZ, R11 ;  /* 0x000000ffff0c7224 */ /* 0x000fc800078e000b */
[----:B------:R-:W-:-:S08]  /*10f0*/  IMAD.WIDE.U32.X R8, R15, R27, R12, P0 ;  /* 0x0000001b0f087225 */ /* 0x000fd000000e040c */
.L_x_14:
[----:B------:R-:W0:Y:S01]  /*1100*/  LDC.64 R32, c[0x0][0x640] ;  /* 0x00019000ff207b82 */ /* 0x000e220000000a00 */
[-C--:B------:R-:W-:Y:S01]  /*1110*/  SHF.R.U64 R30, R8, R2.reuse, R9 ;  /* 0x00000002081e7219 */ /* 0x080fe20000001209 */
[----:B------:R-:W-:Y:S01]  /*1120*/  IMAD.MOV.U32 R19, RZ, RZ, R17 ;  /* 0x000000ffff137224 */ /* 0x000fe200078e0011 */
[----:B------:R-:W-:Y:S02]  /*1130*/  SHF.R.U32.HI R2, RZ, R2, R9 ;  /* 0x00000002ff027219 */ /* 0x000fe40000011609 */
[----:B------:R-:W-:-:S03]  /*1140*/  IADD3 R11, P0, RZ, -R30, RZ ;  /* 0x8000001eff0b7210 */ /* 0x000fc60007f1e0ff */
[----:B------:R-:W1:Y:S02]  /*1150*/  LDC R10, c[0x0][0x618] ;  /* 0x00018600ff0a7b82 */ /* 0x000e640000000800 */
[----:B------:R-:W-:-:S04]  /*1160*/  IMAD.X R9, RZ, RZ, ~R2, P0 ;  /* 0x000000ffff097224 */ /* 0x000fc800000e0e02 */
[-C--:B------:R-:W-:Y:S02]  /*1170*/  IMAD R2, R9, R28.reuse, RZ ;  /* 0x0000001c09027224 */ /* 0x080fe400078e02ff */
[----:B------:R-:W4:Y:S01]  /*1180*/  LDC R13, c[0x0][0x608] ;  /* 0x00018200ff0d7b82 */ /* 0x000f220000000800 */
[----:B------:R-:W-:-:S04]  /*1190*/  IMAD.WIDE.U32 R8, R11, R28, R18 ;  /* 0x0000001c0b087225 */ /* 0x000fc800078e0012 */
[----:B------:R-:W-:Y:S02]  /*11a0*/  IMAD R11, R11, R29, R2 ;  /* 0x0000001d0b0b7224 */ /* 0x000fe400078e0202 */
[----:B------:R-:W-:Y:S01]  /*11b0*/  IMAD.MOV.U32 R2, RZ, RZ, -0x1 ;  /* 0xffffffffff027424 */ /* 0x000fe200078e00ff */
[----:B------:R-:W2:Y:S01]  /*11c0*/  LDC R31, c[0x0][0x658] ;  /* 0x00019600ff1f7b82 */ /* 0x000ea20000000800 */
[----:B------:R-:W-:Y:S01]  /*11d0*/  IMAD.IADD R9, R9, 0x1, R11 ;  /* 0x0000000109097824 */ /* 0x000fe200078e020b */
[----:B0-----:R-:W-:Y:S01]  /*11e0*/  ISETP.NE.U32.AND P0, PT, R32, RZ, PT ;  /* 0x000000ff2000720c */ /* 0x001fe20003f05070 */
[----:B------:R-:W-:-:S03]  /*11f0*/  IMAD.MOV.U32 R28, RZ, RZ, 0x1 ;  /* 0x00000001ff1c7424 */ /* 0x000fc600078e00ff */
[----:B------:R-:W-:Y:S02]  /*1200*/  ISETP.NE.AND.EX P0, PT, R33, RZ, PT, P0 ;  /* 0x000000ff2100720c */ /* 0x000fe40003f05300 */
[----:B------:R-:W0:Y:S01]  /*1210*/  LDC R27, c[0x0][0x600] ;  /* 0x00018000ff1b7b82 */ /* 0x000e220000000800 */
[-CC-:B-1----:R-:W-:Y:S02]  /*1220*/  SHF.R.U64 R25, R8, R10.reuse, R9.reuse ;  /* 0x0000000a08197219 */ /* 0x182fe40000001209 */
[----:B------:R-:W-:-:S05]  /*1230*/  SHF.R.U32.HI R8, RZ, R10, R9 ;  /* 0x0000000aff087219 */ /* 0x000fca0000011609 */
[----:B------:R-:W1:Y:S01]  /*1240*/  LDC R22, c[0x0][0x648] ;  /* 0x00019200ff167b82 */ /* 0x000e620000000800 */
[-CC-:B----4-:R-:W-:Y:S02]  /*1250*/  SHF.R.U64 R34, R25, R13.reuse, R8.reuse ;  /* 0x0000000d19227219 */ /* 0x190fe40000001208 */
[----:B------:R-:W-:-:S05]  /*1260*/  SHF.R.U32.HI R8, RZ, R13, R8 ;  /* 0x0000000dff087219 */ /* 0x000fca0000011608 */
[----:B------:R-:W4:Y:S01]  /*1270*/  LDC R26, c[0x0][0x638] ;  /* 0x00018e00ff1a7b82 */ /* 0x000f220000000800 */
[-CC-:B--2---:R-:W-:Y:S02]  /*1280*/  SHF.R.U64 R36, R34, R31.reuse, R8.reuse ;  /* 0x0000001f22247219 */ /* 0x184fe40000001208 */
[-C--:B------:R-:W-:Y:S02]  /*1290*/  SHF.L.U32 R2, R2, R31.reuse, RZ ;  /* 0x0000001f02027219 */ /* 0x080fe400000006ff */
[----:B------:R-:W-:Y:S01]  /*12a0*/  SHF.R.U32.HI R9, RZ, R31, R8 ;  /* 0x0000001fff097219 */ /* 0x000fe20000011608 */
[----:B------:R-:W-:Y:S01]  /*12b0*/  IMAD.MOV.U32 R8, RZ, RZ, R36 ;  /* 0x000000ffff087224 */ /* 0x000fe200078e0024 */
[----:B------:R-:W-:Y:S01]  /*12c0*/  LOP3.LUT R15, RZ, R2, RZ, 0x33, !PT ;  /* 0x00000002ff0f7212 */ /* 0x000fe200078e33ff */
[----:B------:R-:W2:Y:S01]  /*12d0*/  LDC R29, c[0x0][0x610] ;  /* 0x00018400ff1d7b82 */ /* 0x000ea20000000800 */
[----:B------:R-:W-:Y:S05]  /*12e0*/  @!P0 BRA `(.L_x_15) ;  /* 0x0000000000288947 */ /* 0x000fea0003800000 */
[----:B------:R-:W3:Y:S02]  /*12f0*/  LDC R13, c[0x0][0x64c] ;  /* 0x00019300ff0d7b82 */ /* 0x000ee40000000800 */
[----:B---3--:R-:W-:-:S05]  /*1300*/  IADD3 R13, P0, R36, R13, RZ ;  /* 0x0000000d240d7210 */ /* 0x008fca0007f1e0ff */
        /* <DEDUP_REMOVED lines=8> */
.L_x_15:
[----:B-1----:R-:W-:Y:S01]  /*1390*/  SHF.R.U64 R7, R8, R22, R9 ;  /* 0x0000001608077219 */ /* 0x002fe20000001209 */
[----:B0-----:R-:W-:Y:S01]  /*13a0*/  VIADD R8, R27, 0xffffffff ;  /* 0xffffffff1b087836 */ /* 0x001fe20000000000 */
[----:B------:R-:W-:Y:S01]  /*13b0*/  SHF.L.U32 R2, R28, R31, RZ ;  /* 0x0000001f1c027219 */ /* 0x000fe200000006ff */
[----:B------:R-:W-:Y:S01]  /*13c0*/  @P1 IMAD R20, R21, R24, R6 ;  /* 0x0000001815141224 */ /* 0x000fe200078e0206 */
[----:B------:R-:W-:Y:S01]  /*13d0*/  LOP3.LUT R15, R34, R15, RZ, 0xc0, !PT ;  /* 0x0000000f220f7212 */ /* 0x000fe200078ec0ff */
[----:B------:R-:W-:Y:S01]  /*13e0*/  IMAD.MOV R9, RZ, RZ, -R7 ;  /* 0x000000ffff097224 */ /* 0x000fe200078e0a07 */
[----:B------:R-:W-:Y:S01]  /*13f0*/  LOP3.LUT R8, R25, R8, RZ, 0xc0, !PT ;  /* 0x0000000819087212 */ /* 0x000fe200078ec0ff */
[----:B------:R-:W-:Y:S02]  /*1400*/  IMAD.MOV.U32 R6, RZ, RZ, 0x1 ;  /* 0x00000001ff067424 */ /* 0x000fe400078e00ff */
[----:B------:R-:W-:Y:S02]  /*1410*/  IMAD R15, R2, R7, R15 ;  /* 0x00000007020f7224 */ /* 0x000fe400078e020f */
[----:B----4-:R-:W-:-:S02]  /*1420*/  IMAD R2, R9, R26, R36 ;  /* 0x0000001a09027224 */ /* 0x010fc400078e0224 */
[----:B--2---:R-:W-:Y:S02]  /*1430*/  IMAD R19, R15, R29, R20 ;  /* 0x0000001d0f137224 */ /* 0x004fe400078e0214 */
[--C-:B------:R-:W-:Y:S01]  /*1440*/  IMAD R2, R2, R27, R8.reuse ;  /* 0x0000001b02027224 */ /* 0x100fe200078e0208 */
[----:B------:R-:W-:-:S04]  /*1450*/  PRMT R8, R6, 0x7610, R8 ;  /* 0x0000761006087816 */ /* 0x000fc80000000008 */
[----:B------:R-:W-:Y:S02]  /*1460*/  SEL R22, R2, R19, !P1 ;  /* 0x0000001302167207 */ /* 0x000fe40004800000 */
[----:B------:R-:W-:Y:S01]  /*1470*/  SEL R19, R19, R2, !P1 ;  /* 0x0000000213137207 */ /* 0x000fe20004800000 */
[----:B------:R-:W-:-:S07]  /*1480*/  IMAD.MOV.U32 R2, RZ, RZ, R30 ;  /* 0x000000ffff027224 */ /* 0x000fce00078e001e */
.L_x_13:
[----:B------:R-:W-:Y:S05]  /*1490*/  @!P3 BRA `(.L_x_16) ;  /* 0x00000000000cb947 */ /* 0x000fea0003800000 */
[----:B------:R-:W-:Y:S01]  /*14a0*/  UCGABAR_WAIT ;  /* 0x0000000000007dc7 */ /* 0x000fe20008000000 */
[----:B------:R-:W-:Y:S01]  /*14b0*/  CCTL.IVALL ;  /* 0x00000000ff00798f */ /* 0x000fe20002000000 */
[----:B------:R-:W-:Y:S05]  /*14c0*/  BRA `(.L_x_17) ;  /* 0x0000000000047947 */ /* 0x000fea0003800000 */
.L_x_16:
[----:B------:R-:W-:Y:S06]  /*14d0*/  BAR.SYNC.DEFER_BLOCKING 0x0 ;  /* 0x0000000000007b1d */ /* 0x000fec0000010000 */
.L_x_17:
[----:B------:R-:W-:Y:S05]  /*14e0*/  @!P2 BRA `(.L_x_18) ;  /* 0x000000300094a947 */ /* 0x000fea0003800000 */
[----:B------:R-:W-:-:S13]  /*14f0*/  ISETP.GT.U32.AND P0, PT, R35, 0x1, PT ;  /* 0x000000012300780c */ /* 0x000fda0003f04070 */
[----:B------:R-:W-:Y:S05]  /*1500*/  @P0 EXIT ;  /* 0x000000000000094d */ /* 0x000fea0003800000 */
.L_x_19:
[----:B------:R-:W-:-:S08]  /*1510*/  NOP ;  /* 0x0000000000007918 */ /* 0x000fd00000000000 */
[----:B------:R-:W1:Y:S02]  /*1520*/  USETMAXREG.TRY_ALLOC.CTAPOOL UP0, 0xe8 ;  /* 0x000000e8000079c8 */ /* 0x000e640008000600 */
[----:B-1----:R-:W-:-:S13]  /*1530*/  PLOP3.LUT P0, PT, PT, PT, UP0, 0x80, 0x0 ;  /* 0x000000000000781c */ /* 0x002fda0003f0f008 */
[----:B------:R-:W-:Y:S05]  /*1540*/  @!P0 BRA `(.L_x_19) ;  /* 0xfffffffc00f08947 */ /* 0x000fea000383ffff */
[----:B------:R-:W-:-:S13]  /*1550*/  LOP3.LUT P0, RZ, R8, 0xff, RZ, 0xc0, !PT ;  /* 0x000000ff08ff7812 */ /* 0x000fda000780c0ff */
[----:B------:R-:W-:Y:S05]  /*1560*/  @!P0 EXIT ;  /* 0x000000000000894d */ /* 0x000fea0003800000 */
[----:B------:R-:W1:Y:S01]  /*1570*/  S2UR UR4, SR_CgaCtaId ;  /* 0x00000000000479c3 */ /* 0x000e620000008800 */
[----:B--2---:R-:W-:Y:S01]  /*1580*/  VIADD R14, R14, 0xffffffff ;  /* 0xffffffff0e0e7836 */ /* 0x004fe20000000000 */
[CC--:B------:R-:W-:Y:S01]  /*1590*/  LEA.HI R4, R0.reuse, R3.reuse, RZ, 0x2 ;  /* 0x0000000300047211 */ /* 0x0c0fe200078f10ff */
[----:B------:R-:W-:Y:S01]  /*15a0*/  UMOV UR41, 0x400 ;  /* 0x0000040000297882 */ /* 0x000fe20000000000 */
[----:B------:R-:W-:Y:S01]  /*15b0*/  LEA.HI R0, R0, R3, RZ, 0x5 ;  /* 0x0000000300007211 */ /* 0x000fe200078f28ff */
[----:B------:R-:W-:Y:S01]  /*15c0*/  UISETP.LT.AND UP0, UPT, UR40, 0x1, UPT ;  /* 0x000000012800788c */ /* 0x000fe2000bf01270 */
[----:B------:R-:W-:Y:S01]  /*15d0*/  R2UR UR42, R14 ;  /* 0x000000000e2a72ca */ /* 0x000fe200000e0000 */
[----:B------:R-:W-:Y:S01]  /*15e0*/  ULDC UR6, c[0x0][0x284] ;  /* 0x0000a10000067ab9 */ /* 0x000fe20000000800 */
[--C-:B------:R-:W-:Y:S01]  /*15f0*/  SHF.R.S32.HI R60, RZ, 0x2, R4.reuse ;  /* 0x00000002ff3c7819 */ /* 0x100fe20000011404 */
[----:B------:R-:W-:Y:S01]  /*1600*/  USEL UR43, UR40, 0x1, UP0 ;  /* 0x00000001282b7887 */ /* 0x000fe20008000000 */
[----:B------:R-:W-:Y:S01]  /*1610*/  SHF.R.S32.HI R5, RZ, 0x1f, R4 ;  /* 0x0000001fff057819 */ /* 0x000fe20000011404 */
[----:B------:R-:W-:Y:S01]  /*1620*/  USHF.L.U32 UR46, UR40, 0x1, URZ ;  /* 0x00000001282e7899 */ /* 0x000fe2000800063f */
[----:B------:R-:W-:Y:S01]  /*1630*/  LOP3.LUT R4, R4, 0xfffffffc, RZ, 0xc0, !PT ;  /* 0xfffffffc04047812 */ /* 0x000fe200078ec0ff */
[----:B------:R-:W-:Y:S01]  /*1640*/  UIADD3 UR43, -UR43, UR40, URZ ;  /* 0x000000282b2b7290 */ /* 0x000fe2000fffe13f */
[----:B------:R-:W-:-:S02]  /*1650*/  LEA.HI R5, R5, R60, RZ, 0x3 ;  /* 0x0000003c05057211 */ /* 0x000fc400078f18ff */
[----:B------:R-:W-:Y:S01]  /*1660*/  ISETP.NE.AND P0, PT, R14, RZ, PT ;  /* 0x000000ff0e00720c */ /* 0x000fe20003f05270 */
[----:B---3--:R-:W-:Y:S01]  /*1670*/  IMAD.IADD R59, R3, 0x1, -R4 ;  /* 0x00000001033b7824 */ /* 0x008fe200078e0a04 */
[----:B------:R-:W-:Y:S01]  /*1680*/  LOP3.LUT R5, R5, 0xfffffff8, RZ, 0xc0, !PT ;  /* 0xfffffff805057812 */ /* 0x000fe200078ec0ff */
[----:B------:R-:W-:Y:S01]  /*1690*/  USHF.L.U32 UR42, UR42, 0x3, URZ ;  /* 0x000000032a2a7899 */ /* 0x000fe2000800063f */
[----:B------:R-:W-:Y:S02]  /*16a0*/  LOP3.LUT R74, R16, 0x1, RZ, 0xfc, !PT ;  /* 0x00000001104a7812 */ /* 0x000fe400078efcff */
[----:B------:R-:W-:Y:S01]  /*16b0*/  SEL R75, RZ, 0x1, P0 ;  /* 0x00000001ff4b7807 */ /* 0x000fe20000000000 */
[----:B------:R-:W-:Y:S01]  /*16c0*/  IMAD.IADD R60, R60, 0x1, -R5 ;  /* 0x000000013c3c7824 */ /* 0x000fe200078e0a05 */
[----:B-1----:R-:W-:Y:S01]  /*16d0*/  ULEA UR41, UR4, UR41, 0x18 ;  /* 0x0000002904297291 */ /* 0x002fe2000f8ec03f */
[----:B------:R-:W-:Y:S01]  /*16e0*/  SHF.R.S32.HI R5, RZ, 0x5, R0 ;  /* 0x00000005ff057819 */ /* 0x000fe20000011400 */
[----:B------:R-:W-:-:S02]  /*16f0*/  IMAD.U32 R63, RZ, RZ, UR42 ;  /* 0x0000002aff3f7e24 */ /* 0x000fc4000f8e00ff */
[----:B------:R-:W-:Y:S01]  /*1700*/  UIADD3 UR47, UR41, 0xf0, URZ ;  /* 0x000000f0292f7890 */ /* 0x000fe2000fffe03f */
[--C-:B------:R-:W-:Y:S01]  /*1710*/  SHF.R.S32.HI R61, RZ, 0x1f, R60.reuse ;  /* 0x0000001fff3d7819 */ /* 0x100fe2000001143c */
[----:B------:R-:W-:Y:S01]  /*1720*/  UIADD3 UR4, UR41, 0x200, URZ ;  /* 0x0000020029047890 */ /* 0x000fe2000fffe03f */
[--C-:B------:R-:W-:Y:S01]  /*1730*/  IMAD R66, R5, -0x10, -R60.reuse ;  /* 0xfffffff005427824 */ /* 0x100fe200078e0a3c */
[----:B------:R-:W-:Y:S01]  /*1740*/  UIADD3 UR5, UR41, 0x1c200, URZ ;  /* 0x0001c20029057890 */ /* 0x000fe2000fffe03f */
[----:B------:R-:W-:Y:S01]  /*1750*/  LOP3.LUT R65, R63, 0x8, RZ, 0xc0, !PT ;  /* 0x000000083f417812 */ /* 0x000fe200078ec0ff */
[----:B------:R-:W-:Y:S01]  /*1760*/  USHF.R.U32.HI UR4, URZ, 0x4, UR4 ;  /* 0x000000043f047899 */ /* 0x000fe20008011604 */
[----:B------:R-:W-:Y:S01]  /*1770*/  IMAD.U32 R62, RZ, RZ, UR47 ;  /* 0x0000002fff3e7e24 */ /* 0x000fe2000f8e00ff */
[----:B------:R-:W-:Y:S01]  /*1780*/  USHF.R.U32.HI UR5, URZ, 0x4, UR5 ;  /* 0x000000043f057899 */ /* 0x000fe20008011605 */
[----:B------:R-:W-:Y:S01]  /*1790*/  IMAD.WIDE R60, R5, 0x10, R60 ;  /* 0x00000010053c7825 */ /* 0x000fe200078e023c */
[----:B------:R-:W-:Y:S01]  /*17a0*/  ULOP3.LUT UR4, UR4, 0x3fff, URZ, 0xc0, !UPT ;  /* 0x00003fff04047892 */ /* 0x000fe2000f8ec03f */
[----:B------:R-:W-:Y:S01]  /*17b0*/  LOP3.LUT R63, R63, 0x8, RZ, 0xc, !PT ;  /* 0x000000083f3f7812 */ /* 0x000fe200078e0cff */
[----:B------:R-:W-:Y:S01]  /*17c0*/  ULOP3.LUT UR5, UR5, 0x3fff, URZ, 0xc0, !UPT ;  /* 0x00003fff05057892 */ /* 0x000fe2000f8ec03f */
[----:B------:R-:W-:Y:S01]  /*17d0*/  VIADD R64, R62, UR42 ;  /* 0x0000002a3e407c36 */ /* 0x000fe20008000000 */
[----:B------:R-:W-:Y:S01]  /*17e0*/  LOP3.LUT R65, R65, 0x18, RZ, 0x3c, !PT ;  /* 0x0000001841417812 */ /* 0x000fe200078e3cff */
[----:B------:R-:W-:Y:S01]  /*17f0*/  VIADD R66, R66, UR6 ;  /* 0x0000000642427c36 */ /* 0x000fe20008000000 */
[----:B------:R-:W-:-:S02]  /*1800*/  ULOP3.LUT UR44, UR4, 0x10000, URZ, 0xfc, !UPT ;  /* 0x00010000042c7892 */ /* 0x000fc4000f8efc3f */
[----:B------:R-:W-:-:S12]  /*1810*/  ULOP3.LUT UR45, UR5, 0x10000, URZ, 0xfc, !UPT ;  /* 0x00010000052d7892 */ /* 0x000fd8000f8efc3f */
.L_x_105:
[----:B------:R-:W-:Y:S01]  /*1820*/  SHF.L.U32 R3, R75, 0x1f, RZ ;  /* 0x0000001f4b037819 */ /* 0x000fe200000006ff */
[----:B------:R-:W-:Y:S02]  /*1830*/  ULDC UR4, c[0x0][0x28c] ;  /* 0x0000a30000047ab9 */ /* 0x000fe40000000800 */
[----:B------:R-:W-:Y:S01]  /*1840*/  ISETP.LT.AND P1, PT, RZ, UR4, PT ;  /* 0x00000004ff007c0c */ /* 0x000fe2000bf21270 */
[----:B------:R-:W1:Y:S02]  /*1850*/  SYNCS.PHASECHK.TRANS64.TRYWAIT P0, [R62+UR42], R3 ;  /* 0x000000033e0075a7 */ /* 0x000e64000800016a */
[----:B01-34-:R-:W-:Y:S10]  /*1860*/  @!P0 BRA `(.L_x_20) ;  /* 0x0000004400348947 */ /* 0x01bff40003800000 */
.L_x_137:
[----:B------:R-:W-:Y:S05]  /*1870*/  @P1 BRA `(.L_x_21) ;  /* 0x0000000000401947 */ /* 0x000fea0003800000 */
[----:B------:R-:W-:Y:S01]  /*1880*/  MOV R0, 0x0 ;  /* 0x0000000000007802 */ /* 0x000fe20000000f00 */
[----:B------:R-:W-:Y:S01]  /*1890*/  ULDC.64 UR4, c[0x4][0x68] ;  /* 0x01001a0000047ab9 */ /* 0x000fe20000000a00 */
[----:B------:R-:W-:Y:S01]  /*18a0*/  ULDC.64 UR6, c[0x4][0x8] ;  /* 0x0100020000067ab9 */ /* 0x000fe20000000a00 */
[----:B------:R-:W-:Y:S01]  /*18b0*/  IMAD.U32 R4, RZ, RZ, UR4 ;  /* 0x00000004ff047e24 */ /* 0x000fe2000f8e00ff */
[----:B------:R2:W3:Y:S01]  /*18c0*/  LDC.64 R14, c[0x4][R0] ;  /* 0x01000000000e7b82 */ /* 0x0004e20000000a00 */
[----:B------:R-:W-:Y:S01]  /*18d0*/  IMAD.U32 R5, RZ, RZ, UR5 ;  /* 0x00000005ff057e24 */ /* 0x000fe2000f8e00ff */
[----:B------:R-:W-:Y:S01]  /*18e0*/  ULDC.64 UR4, c[0x4][0x70] ;  /* 0x01001c0000047ab9 */ /* 0x000fe20000000a00 */
[----:B------:R-:W-:Y:S02]  /*18f0*/  IMAD.U32 R10, RZ, RZ, UR6 ;  /* 0x00000006ff0a7e24 */ /* 0x000fe4000f8e00ff */
[----:B------:R-:W-:Y:S02]  /*1900*/  IMAD.U32 R6, RZ, RZ, UR4 ;  /* 0x00000004ff067e24 */ /* 0x000fe4000f8e00ff */
[----:B------:R-:W-:-:S02]  /*1910*/  IMAD.U32 R7, RZ, RZ, UR5 ;  /* 0x00000005ff077e24 */ /* 0x000fc4000f8e00ff */
[----:B------:R-:W-:Y:S02]  /*1920*/  IMAD.U32 R11, RZ, RZ, UR7 ;  /* 0x00000007ff0b7e24 */ /* 0x000fe4000f8e00ff */
[----:B------:R-:W-:Y:S02]  /*1930*/  IMAD.MOV.U32 R8, RZ, RZ, 0x1e1 ;  /* 0x000001e1ff087424 */ /* 0x000fe400078e00ff */
[----:B0-----:R-:W-:Y:S02]  /*1940*/  IMAD.MOV.U32 R12, RZ, RZ, 0x1 ;  /* 0x00000001ff0c7424 */ /* 0x001fe400078e00ff */
[----:B--2---:R-:W-:-:S07]  /*1950*/  IMAD.MOV.U32 R13, RZ, RZ, RZ ;  /* 0x000000ffff0d7224 */ /* 0x004fce00078e00ff */
[----:B------:R-:W-:-:S07]  /*1960*/  LEPC R20, `(.L_x_21) ;  /* 0x000000001014794e */ /* 0x000fce0000000000 */
[----:B-1-3-5:R-:W-:Y:S05]  /*1970*/  CALL.ABS.NOINC R14 ;  /* 0x000000000e007343 */ /* 0x02afea0003c00000 */
.L_x_21:
[----:B------:R-:W-:-:S13]  /*1980*/  ISETP.NE.AND P0, PT, R74, 0x3, PT ;  /* 0x000000034a00780c */ /* 0x000fda0003f05270 */
[----:B------:R-:W-:Y:S05]  /*1990*/  @!P0 BRA `(.L_x_22) ;  /* 0x0000000000048947 */ /* 0x000fea0003800000 */
[----:B------:R-:W-:Y:S01]  /*19a0*/  BPT.TRAP 0x1 ;  /* 0x000000040000795c */ /* 0x000fe20000300000 */
.L_x_22:
[----:B-1----:R-:W-:Y:S02]  /*19b0*/  IMAD.U32 R3, RZ, RZ, UR38 ;  /* 0x00000026ff037e24 */ /* 0x002fe4000f8e00ff */
[----:B------:R-:W-:-:S03]  /*19c0*/  IMAD.U32 R0, RZ, RZ, UR39 ;  /* 0x00000027ff007e24 */ /* 0x000fc6000f8e00ff */
[----:B------:R-:W-:Y:S02]  /*19d0*/  LEA R3, R3, UR41, 0x3 ;  /* 0x0000002903037c11 */ /* 0x000fe4000f8e18ff */
[----:B------:R-:W-:-:S04]  /*19e0*/  SHF.L.U32 R0, R0, 0x1f, RZ ;  /* 0x0000001f00007819 */ /* 0x000fc800000006ff */
[----:B------:R1:W2:Y:S01]  /*19f0*/  SYNCS.PHASECHK.TRANS64.TRYWAIT P1, [R3+URZ], R0 ;  /* 0x00000000030075a7 */ /* 0x0002a2000802017f */
[----:B------:R-:W-:Y:S05]  /*1a00*/  @!P0 BRA `(.L_x_23) ;  /* 0x0000000000048947 */ /* 0x000fea0003800000 */
[----:B------:R-:W-:Y:S01]  /*1a10*/  BPT.TRAP 0x1 ;  /* 0x000000040000795c */ /* 0x000fe20000300000 */
.L_x_23:
[----:B--2---:R-:W-:Y:S05]  /*1a20*/  @P1 BRA `(.L_x_24) ;  /* 0x0000000000081947 */ /* 0x004fea0003800000 */
[----:B------:R-:W2:Y:S02]  /*1a30*/  SYNCS.PHASECHK.TRANS64.TRYWAIT P1, [R3+URZ], R0 ;  /* 0x00000000030075a7 */ /* 0x000ea4000802017f */
[----:B--2---:R-:W-:Y:S05]  /*1a40*/  @!P1 BRA `(.L_x_25) ;  /* 0x0000004000d09947 */ /* 0x004fea0003800000 */
.L_x_24:
[----:B------:R-:W-:Y:S05]  /*1a50*/  WARPSYNC.ALL ;  /* 0x0000000000007948 */ /* 0x000fea0003800000 */
[----:B------:R-:W-:Y:S01]  /*1a60*/  ULEA UR8, UR38, UR44, 0x9 ;  /* 0x0000002c26087291 */ /* 0x000fe2000f8e483f */
[----:B------:R-:W-:Y:S01]  /*1a70*/  WARPGROUP.ARRIVE ;  /* 0x00000000000079c5 */ /* 0x000fe20000000000 */
[----:B------:R-:W-:Y:S01]  /*1a80*/  ULEA UR9, UR38, UR45, 0x9 ;  /* 0x0000002d26097291 */ /* 0x000fe2000f8e483f */
[----:B-12---:R-:W-:Y:S01]  /*1a90*/  IMAD.U32 R0, RZ, RZ, UR43 ;  /* 0x0000002bff007e24 */ /* 0x006fe2000f8e00ff */
[----:B------:R-:W-:Y:S01]  /*1aa0*/  UMOV UR5, 0x40000040 ;  /* 0x4000004000057882 */ /* 0x000fe20000000000 */
[----:B------:R-:W-:-:S02]  /*1ab0*/  UMOV UR7, 0x40000040 ;  /* 0x4000004000077882 */ /* 0x000fc40000000000 */
[----:B------:R-:W-:Y:S01]  /*1ac0*/  UMOV UR4, UR8 ;  /* 0x0000000800047c82 */ /* 0x000fe20008000000 */
[----:B------:R-:W-:Y:S01]  /*1ad0*/  ISETP.GE.AND P1, PT, R0, 0x1, PT ;  /* 0x000000010000780c */ /* 0x000fe20003f26270 */
[----:B------:R-:W-:Y:S02]  /*1ae0*/  UMOV UR6, UR9 ;  /* 0x0000000900067c82 */ /* 0x000fe40008000000 */
[----:B------:R-:W-:Y:S01]  /*1af0*/  HGMMA.64x64x8.F32.TF32 R24, gdesc[UR4], RZ, !UPT, gsb0 ;  /* 0x04e00000041879f0 */ /* 0x000fe2000c0028ff */
[----:B------:R-:W-:Y:S02]  /*1b00*/  UIADD3 UR4, UR8, 0x2, URZ ;  /* 0x0000000208047890 */ /* 0x000fe4000fffe03f */
[----:B------:R-:W-:Y:S01]  /*1b10*/  UIADD3 UR6, UR9, 0x2, URZ ;  /* 0x0000000209067890 */ /* 0x000fe2000fffe03f */
[----:B------:R-:W-:Y:S01]  /*1b20*/  UMOV UR5, 0x40000040 ;  /* 0x4000004000057882 */ /* 0x000fe20000000000 */
[----:B------:R-:W-:Y:S01]  /*1b30*/  UMOV UR7, 0x40000040 ;  /* 0x4000004000077882 */ /* 0x000fe20000000000 */
[----:B------:R-:W-:-:S02]  /*1b40*/  WARPGROUP.DEPBAR.LE gsb0, 0x0 ;  /* 0x00008000000079c5 */ /* 0x000fc40000010000 */
[----:B------:R-:W-:-:S06]  /*1b50*/  WARPGROUP.ARRIVE ;  /* 0x00000000000079c5 */ /* 0x000fcc0000000000 */
[----:B------:R-:W-:Y:S01]  /*1b60*/  HGMMA.64x64x8.F32.TF32 R24, gdesc[UR4], R24, gsb0 ;  /* 0x04e00000041879f0 */ /* 0x000fe20008002818 */
[----:B------:R-:W-:Y:S02]  /*1b70*/  UIADD3 UR4, UR8, 0x4, URZ ;  /* 0x0000000408047890 */ /* 0x000fe4000fffe03f */
[----:B------:R-:W-:Y:S01]  /*1b80*/  UIADD3 UR6, UR9, 0x4, URZ ;  /* 0x0000000409067890 */ /* 0x000fe2000fffe03f */
[----:B------:R-:W-:Y:S01]  /*1b90*/  UMOV UR5, 0x40000040 ;  /* 0x4000004000057882 */ /* 0x000fe20000000000 */
[----:B------:R-:W-:Y:S01]  /*1ba0*/  UMOV UR7, 0x40000040 ;  /* 0x4000004000077882 */ /* 0x000fe20000000000 */
[----:B------:R-:W-:Y:S02]  /*1bb0*/  WARPGROUP.DEPBAR.LE gsb0, 0x0 ;  /* 0x00008000000079c5 */ /* 0x000fe40000010000 */
        /* <DEDUP_REMOVED lines=8> */
[----:B------:R-:W-:Y:S03]  /*1c40*/  HGMMA.64x64x8.F32.TF32 R24, gdesc[UR4], R24, gsb0 ;  /* 0x04e00000041879f0 */ /* 0x000fe60008002818 */
[----:B------:R-:W-:Y:S02]  /*1c50*/  WARPGROUP.DEPBAR.LE gsb0, 0x0 ;  /* 0x00008000000079c5 */ /* 0x000fe40000010000 */
[----:B------:R-:W-:Y:S05]  /*1c60*/  @!P1 BRA `(.L_x_26) ;  /* 0x0000000400149947 */ /* 0x000fea0003800000 */
[----:B------:R-:W-:Y:S01]  /*1c70*/  UIADD3 UR4, UR38, 0x1, URZ ;  /* 0x0000000126047890 */ /* 0x000fe2000fffe03f */
[----:B------:R-:W-:Y:S02]  /*1c80*/  IMAD.U32 R0, RZ, RZ, UR43 ;  /* 0x0000002bff007e24 */ /* 0x000fe4000f8e00ff */
[----:B------:R-:W-:Y:S01]  /*1c90*/  IMAD.U32 R3, RZ, RZ, UR38 ;  /* 0x00000026ff037e24 */ /* 0x000fe2000f8e00ff */
[----:B------:R-:W-:-:S04]  /*1ca0*/  UISETP.NE.AND UP0, UPT, UR4, 0xe, UPT ;  /* 0x0000000e0400788c */ /* 0x000fc8000bf05270 */
[----:B------:R-:W-:Y:S02]  /*1cb0*/  USEL UR5, URZ, 0x1, UP0 ;  /* 0x000000013f057887 */ /* 0x000fe40008000000 */
[----:B------:R-:W-:Y:S02]  /*1cc0*/  USEL UR8, UR4, URZ, UP0 ;  /* 0x0000003f04087287 */ /* 0x000fe40008000000 */
[----:B------:R-:W-:-:S06]  /*1cd0*/  ULOP3.LUT UR5, UR39, UR5, URZ, 0x3c, !UPT ;  /* 0x0000000527057292 */ /* 0x000fcc000f8e3c3f */
[----:B------:R-:W-:-:S07]  /*1ce0*/  IMAD.U32 R6, RZ, RZ, UR5 ;  /* 0x00000005ff067e24 */ /* 0x000fce000f8e00ff */
.L_x_33:
[----:B------:R-:W-:Y:S05]  /*1cf0*/  @!P0 BRA `(.L_x_27) ;  /* 0x0000000000048947 */ /* 0x000fea0003800000 */
[----:B------:R-:W-:Y:S01]  /*1d00*/  BPT.TRAP 0x1 ;  /* 0x000000040000795c */ /* 0x000fe20000300000 */
.L_x_27:
[----:B------:R-:W-:Y:S01]  /*1d10*/  ULEA UR4, UR8, UR41, 0x3 ;  /* 0x0000002908047291 */ /* 0x000fe2000f8e183f */
[----:B------:R-:W-:-:S08]  /*1d20*/  SHF.L.U32 R4, R6, 0x1f, RZ ;  /* 0x0000001f06047819 */ /* 0x000fd000000006ff */
[----:B------:R1:W2:Y:S01]  /*1d30*/  SYNCS.PHASECHK.TRANS64.TRYWAIT P1, [UR4], R4 ;  /* 0x00000004ff0075a7 */ /* 0x0002a20008020144 */
[----:B------:R-:W-:Y:S05]  /*1d40*/  @!P0 BRA `(.L_x_28) ;  /* 0x0000000000048947 */ /* 0x000fea0003800000 */
[----:B------:R-:W-:Y:S01]  /*1d50*/  BPT.TRAP 0x1 ;  /* 0x000000040000795c */ /* 0x000fe20000300000 */
.L_x_28:
[----:B--2---:R-:W-:Y:S05]  /*1d60*/  @P1 BRA `(.L_x_29) ;  /* 0x0000000000081947 */ /* 0x004fea0003800000 */
[----:B------:R-:W2:Y:S02]  /*1d70*/  SYNCS.PHASECHK.TRANS64.TRYWAIT P1, [UR4], R4 ;  /* 0x00000004ff0075a7 */ /* 0x000ea40008020144 */
[----:B--2---:R-:W-:Y:S05]  /*1d80*/  @!P1 BRA `(.L_x_30) ;  /* 0x0000004000149947 */ /* 0x004fea0003800000 */
.L_x_29:
[----:B------:R-:W-:Y:S01]  /*1d90*/  ULEA UR9, UR8, UR44, 0x9 ;  /* 0x0000002c08097291 */ /* 0x000fe2000f8e483f */
[----:B------:R-:W-:Y:S01]  /*1da0*/  WARPGROUP.ARRIVE ;  /* 0x00000000000079c5 */ /* 0x000fe20000000000 */
[----:B------:R-:W-:Y:S01]  /*1db0*/  ULEA UR10, UR8, UR45, 0x9 ;  /* 0x0000002d080a7291 */ /* 0x000fe2000f8e483f */
[----:B------:R-:W-:Y:S01]  /*1dc0*/  UMOV UR5, 0x40000040 ;  /* 0x4000004000057882 */ /* 0x000fe20000000000 */
[----:B------:R-:W-:-:S03]  /*1dd0*/  UMOV UR7, 0x40000040 ;  /* 0x4000004000077882 */ /* 0x000fc60000000000 */
[----:B------:R-:W-:Y:S02]  /*1de0*/  UMOV UR4, UR9 ;  /* 0x0000000900047c82 */ /* 0x000fe40008000000 */
[----:B------:R-:W-:Y:S02]  /*1df0*/  UMOV UR6, UR10 ;  /* 0x0000000a00067c82 */ /* 0x000fe40008000000 */
[----:B------:R-:W-:Y:S01]  /*1e00*/  HGMMA.64x64x8.F32.TF32 R24, gdesc[UR4], R24, gsb0 ;  /* 0x04e00000041879f0 */ /* 0x000fe20008002818 */
        /* <DEDUP_REMOVED lines=23> */
[----:B------:R-:W-:Y:S01]  /*1f80*/  BPT.TRAP 0x1 ;  /* 0x000000040000795c */ /* 0x000fe20000300000 */
.L_x_31:
[----:B------:R-:W-:-:S13]  /*1f90*/  ISETP.NE.AND P1, PT, R67, RZ, PT ;  /* 0x000000ff4300720c */ /* 0x000fda0003f25270 */
[----:B-12---:R-:W-:-:S05]  /*1fa0*/  @P1 LEA R4, R3, UR41, 0x3 ;  /* 0x0000002903041c11 */ /* 0x006fca000f8e18ff */
[----:B------:R-:W-:-:S05]  /*1fb0*/  @P1 VIADD R5, R4, 0x70 ;  /* 0x0000007004051836 */ /* 0x000fca0000000000 */
[----:B------:R-:W-:-:S04]  /*1fc0*/  @P1 PRMT R5, R56, 0x654, R5 ;  /* 0x0000065438051816 */ /* 0x000fc80000000005 */
[----:B------:R1:W-:Y:S01]  /*1fd0*/  @P1 SYNCS.ARRIVE.TRANS64.RED.A1T0 RZ, [R5+URZ], RZ ;  /* 0x000000ff05ff19a7 */ /* 0x0003e2000810043f */
[----:B------:R-:W-:-:S13]  /*1fe0*/  ISETP.GT.U32.AND P1, PT, R16, 0x1, PT ;  /* 0x000000011000780c */ /* 0x000fda0003f24070 */
[----:B-1----:R-:W-:Y:S05]  /*1ff0*/  @P1 BRA `(.L_x_32) ;  /* 0x0000000000041947 */ /* 0x002fea0003800000 */
[----:B------:R-:W-:Y:S01]  /*2000*/  BPT.TRAP 0x1 ;  /* 0x000000040000795c */ /* 0x000fe20000300000 */
.L_x_32:
[----:B------:R-:W-:Y:S01]  /*2010*/  UIADD3 UR8, UR8, 0x1, URZ ;  /* 0x0000000108087890 */ /* 0x000fe2000fffe03f */
[C---:B------:R-:W-:Y:S01]  /*2020*/  ISETP.GT.AND P2, PT, R0.reuse, 0x1, PT ;  /* 0x000000010000780c */ /* 0x040fe20003f44270 */
[----:B------:R-:W-:Y:S02]  /*2030*/  VIADD R3, R3, 0x1 ;  /* 0x0000000103037836 */ /* 0x000fe40000000000 */
[----:B------:R-:W-:Y:S01]  /*2040*/  UISETP.NE.AND UP0, UPT, UR8, 0xe, UPT ;  /* 0x0000000e0800788c */ /* 0x000fe2000bf05270 */
[----:B------:R-:W-:Y:S02]  /*2050*/  VIADD R0, R0, 0xffffffff ;  /* 0xffffffff00007836 */ /* 0x000fe40000000000 */
[C---:B------:R-:W-:Y:S01]  /*2060*/  ISETP.NE.AND P1, PT, R3.reuse, 0xe, PT ;  /* 0x0000000e0300780c */ /* 0x040fe20003f25270 */
[----:B------:R-:W-:Y:S02]  /*2070*/  USEL UR4, URZ, 0x1, UP0 ;  /* 0x000000013f047887 */ /* 0x000fe40008000000 */
[----:B------:R-:W-:Y:S01]  /*2080*/  USEL UR8, UR8, URZ, UP0 ;  /* 0x0000003f08087287 */ /* 0x000fe20008000000 */
[----:B------:R-:W-:-:S03]  /*2090*/  SEL R3, R3, RZ, P1 ;  /* 0x000000ff03037207 */ /* 0x000fc60000800000 */
[----:B------:R-:W-:Y:S01]  /*20a0*/  LOP3.LUT R6, R6, UR4, RZ, 0x3c, !PT ;  /* 0x0000000406067c12 */ /* 0x000fe2000f8e3cff */
[----:B------:R-:W-:Y:S07]  /*20b0*/  @P2 BRA `(.L_x_33) ;  /* 0xfffffffc000c2947 */ /* 0x000fee000383ffff */
.L_x_26:
[----:B------:R-:W1:Y:S01]  /*20c0*/  LDC R0, c[0x0][0x28c] ;  /* 0x0000a300ff007b82 */ /* 0x000e620000000800 */
[----:B------:R2:W-:Y:S01]  /*20d0*/  SYNCS.ARRIVE.TRANS64.A1T0 RZ, [R63+UR47], RZ ;  /* 0x000000ff3fff79a7 */ /* 0x0005e2000810002f */
[----:B-1----:R-:W-:-:S13]  /*20e0*/  ISETP.GE.AND P1, PT, R0, 0x1, PT ;  /* 0x000000010000780c */ /* 0x002fda0003f26270 */
[----:B--2---:R-:W-:Y:S05]  /*20f0*/  @!P1 BRA `(.L_x_34) ;  /* 0x00000000004c9947 */ /* 0x004fea0003800000 */
[----:B------:R-:W-:Y:S05]  /*2100*/  @!P0 BRA `(.L_x_35) ;  /* 0x0000000000048947 */ /* 0x000fea0003800000 */
[----:B------:R-:W-:Y:S01]  /*2110*/  BPT.TRAP 0x1 ;  /* 0x000000040000795c */ /* 0x000fe20000300000 */
.L_x_35:
[----:B------:R-:W-:Y:S01]  /*2120*/  ISETP.NE.AND P1, PT, R67, RZ, PT ;  /* 0x000000ff4300720c */ /* 0x000fe20003f25270 */
[----:B------:R-:W-:Y:S01]  /*2130*/  BSSY B0, `(.L_x_36) ;  /* 0x000000d000007945 */ /* 0x000fe20003800000 */
[----:B------:R-:W-:-:S11]  /*2140*/  ISETP.GT.U32.AND P0, PT, R16, 0x1, PT ;  /* 0x000000011000780c */ /* 0x000fd60003f04070 */
[----:B------:R-:W-:Y:S05]  /*2150*/  @!P1 BRA `(.L_x_37) ;  /* 0x0000000000289947 */ /* 0x000fea0003800000 */
[----:B------:R-:W-:-:S04]  /*2160*/  UIADD3 UR6, UR43, UR38, URZ ;  /* 0x000000262b067290 */ /* 0x000fc8000fffe03f */
[----:B------:R-:W-:-:S04]  /*2170*/  USHF.R.U32.HI UR4, URZ, 0x1, UR6 ;  /* 0x000000013f047899 */ /* 0x000fc80008011606 */
[----:B------:R-:W-:-:S04]  /*2180*/  UIMAD.WIDE.U32 UR4, UR4, -0x6db6db6d, URZ ;  /* 0x92492493040478a5 */ /* 0x000fc8000f8e003f */
[----:B------:R-:W-:-:S04]  /*2190*/  USHF.R.U32.HI UR4, URZ, 0x2, UR5 ;  /* 0x000000023f047899 */ /* 0x000fc80008011605 */
[----:B------:R-:W-:-:S04]  /*21a0*/  UIMAD UR6, UR4, -0xe, UR6 ;  /* 0xfffffff2040678a4 */ /* 0x000fc8000f8e0206 */
[----:B------:R-:W-:-:S04]  /*21b0*/  ULEA UR6, UR6, UR41, 0x3 ;  /* 0x0000002906067291 */ /* 0x000fc8000f8e183f */
[----:B------:R-:W-:-:S06]  /*21c0*/  UIADD3 UR6, UR6, 0x70, URZ ;  /* 0x0000007006067890 */ /* 0x000fcc000fffe03f */
[----:B------:R-:W-:-:S05]  /*21d0*/  IMAD.U32 R3, RZ, RZ, UR6 ;  /* 0x00000006ff037e24 */ /* 0x000fca000f8e00ff */
[----:B------:R-:W-:-:S04]  /*21e0*/  PRMT R0, R56, 0x654, R3 ;  /* 0x0000065438007816 */ /* 0x000fc80000000003 */
[----:B------:R1:W-:Y:S03]  /*21f0*/  SYNCS.ARRIVE.TRANS64.RED.A1T0 RZ, [R0+URZ], RZ ;  /* 0x000000ff00ff79a7 */ /* 0x0003e6000810043f */
.L_x_37:
[----:B------:R-:W-:Y:S05]  /*2200*/  BSYNC B0 ;  /* 0x0000000000007941 */ /* 0x000fea0003800000 */
.L_x_36:
[----:B------:R-:W-:Y:S05]  /*2210*/  @P0 BRA `(.L_x_34) ;  /* 0x0000000000040947 */ /* 0x000fea0003800000 */
[----:B------:R-:W-:Y:S01]  /*2220*/  BPT.TRAP 0x1 ;  /* 0x000000040000795c */ /* 0x000fe20000300000 */
.L_x_34:
[----:B------:R-:W-:Y:S01]  /*2230*/  SHF.L.U32 R3, R75, 0x1f, RZ ;  /* 0x0000001f4b037819 */ /* 0x000fe200000006ff */
[----:B------:R-:W-:Y:S01]  /*2240*/  UIADD3 UR38, UR46, UR38, URZ ;  /* 0x000000262e267290 */ /* 0x000fe2000fffe03f */
[----:B-1----:R-:W1:Y:S01]  /*2250*/  LDC R0, c[0x0][0x288] ;  /* 0x0000a200ff007b82 */ /* 0x002e620000000800 */
[----:B------:R-:W-:Y:S01]  /*2260*/  UISETP.GE.U32.AND UP1, UPT, UR46, 0xe, UPT ;  /* 0x0000000e2e00788c */ /* 0x000fe2000bf26070 */
[----:B------:R-:W-:Y:S01]  /*2270*/  IMAD.SHL.U32 R8, R59, 0x2, RZ ;  /* 0x000000023b087824 */ /* 0x000fe200078e00ff */
[----:B------:R-:W-:Y:S02]  /*2280*/  UISETP.GT.U32.AND UP0, UPT, UR38, 0xd, UPT ;  /* 0x0000000d2600788c */ /* 0x000fe4000bf04070 */
[----:B------:R-:W-:Y:S02]  /*2290*/  USHF.R.U32.HI UR4, URZ, 0x1, UR38 ;  /* 0x000000013f047899 */ /* 0x000fe40008011626 */
[----:B------:R-:W-:Y:S01]  /*22a0*/  UISETP.LT.U32.AND UP0, UPT, UR46, 0xe, UP0 ;  /* 0x0000000e2e00788c */ /* 0x000fe20008701070 */
[----:B------:R-:W2:Y:S01]  /*22b0*/  SYNCS.PHASECHK.TRANS64.TRYWAIT P0, [R62+UR42+0x10], R3 ;  /* 0x000010033e0075a7 */ /* 0x000ea2000800016a */
[----:B------:R-:W-:Y:S01]  /*22c0*/  UIMAD.WIDE.U32 UR4, UR4, -0x6db6db6d, URZ ;  /* 0x92492493040478a5 */ /* 0x000fe2000f8e003f */
[----:B------:R-:W-:Y:S01]  /*22d0*/  SHF.R.S32.HI R9, RZ, 0x1f, R8 ;  /* 0x0000001fff097819 */ /* 0x000fe20000011408 */
[----:B------:R-:W-:-:S02]  /*22e0*/  USEL UR6, URZ, 0x1, !UP0 ;  /* 0x000000013f067887 */ /* 0x000fc4000c000000 */
[----:B------:R-:W-:Y:S02]  /*22f0*/  USHF.R.U32.HI UR4, URZ, 0x2, UR5 ;  /* 0x000000023f047899 */ /* 0x000fe40008011605 */
[----:B------:R-:W-:Y:S02]  /*2300*/  ULOP3.LUT UR39, UR39, UR6, URZ, 0x3c, !UPT ;  /* 0x0000000627277292 */ /* 0x000fe4000f8e3c3f */
[----:B------:R-:W-:Y:S02]  /*2310*/  UIMAD UR38, UR4, -0xe, UR38 ;  /* 0xfffffff2042678a4 */ /* 0x000fe4000f8e0226 */
[----:B------:R-:W-:Y:S01]  /*2320*/  @UP1 ULOP3.LUT UR39, UR39, 0x1, UR4, 0x78, !UPT ;  /* 0x0000000127271892 */ /* 0x000fe2000f8e7804 */
[----:B-12---:R-:W-:Y:S11]  /*2330*/  @!P0 BRA `(.L_x_38) ;  /* 0x0000003800c08947 */ /* 0x006ff60003800000 */
.L_x_138:
[----:B------:R-:W-:Y:S01]  /*2340*/  IMAD.SHL.U32 R7, R19, 0x40, RZ ;  /* 0x0000004013077824 */ /* 0x000fe200078e00ff */
[----:B------:R-:W-:Y:S01]  /*2350*/  ULDC UR6, c[0x0][0x284] ;  /* 0x0000a10000067ab9 */ /* 0x000fe20000000800 */
[----:B------:R-:W-:Y:S01]  /*2360*/  IMAD.SHL.U32 R14, R22, 0x40, RZ ;  /* 0x00000040160e7824 */ /* 0x000fe200078e00ff */
[----:B------:R-:W-:Y:S01]  /*2370*/  SHF.R.S32.HI R11, RZ, 0x1f, R2 ;  /* 0x0000001fff0b7819 */ /* 0x000fe20000011402 */
[----:B------:R-:W-:Y:S01]  /*2380*/  ULDC.64 UR4, c[0x0][0x5d0] ;  /* 0x0001740000047ab9 */ /* 0x000fe20000000a00 */
[----:B------:R-:W-:Y:S01]  /*2390*/  ISETP.GE.AND P0, PT, R7, UR6, PT ;  /* 0x0000000607007c0c */ /* 0x000fe2000bf06270 */
[----:B------:R-:W-:Y:S01]  /*23a0*/  IMAD.WIDE.U32 R4, R2, UR4, R8 ;  /* 0x0000000402047c25 */ /* 0x000fe2000f8e0008 */
[----:B------:R-:W-:Y:S02]  /*23b0*/  SHF.R.S32.HI R15, RZ, 0x1f, R14 ;  /* 0x0000001fff0f7819 */ /* 0x000fe4000001140e */
[C---:B------:R-:W-:Y:S01]  /*23c0*/  ISETP.GE.OR P0, PT, R14.reuse, R0, P0 ;  /* 0x000000000e00720c */ /* 0x040fe20000706670 */
[----:B-1----:R-:W-:Y:S01]  /*23d0*/  IMAD R3, R11, UR4, RZ ;  /* 0x000000040b037c24 */ /* 0x002fe2000f8e02ff */
[----:B------:R-:W-:-:S03]  /*23e0*/  IADD3 R4, P1, R14, R4, RZ ;  /* 0x000000040e047210 */ /* 0x000fc60007f3e0ff */
[----:B------:R-:W-:-:S05]  /*23f0*/  IMAD R3, R2, UR5, R3 ;  /* 0x0000000502037c24 */ /* 0x000fca000f8e0203 */
[----:B------:R-:W-:-:S03]  /*2400*/  IADD3.X R5, R15, R5, R3, P1, !PT ;  /* 0x000000050f057210 */ /* 0x000fc60000ffe403 */
[----:B------:R-:W-:Y:S05]  /*2410*/  @P0 BRA `(.L_x_39) ;  /* 0x0000001c00180947 */ /* 0x000fea0003800000 */
[----:B------:R-:W1:Y:S01]  /*2420*/  LDC.64 R76, c[0x0][0x5c8] ;  /* 0x00017200ff4c7b82 */ /* 0x000e620000000a00 */
[----:B-----5:R-:W-:Y:S01]  /*2430*/  FSETP.NEU.AND P0, PT, R58, RZ, PT ;  /* 0x000000ff3a00720b */ /* 0x020fe20003f0d000 */
[----:B------:R-:W-:Y:S01]  /*2440*/  IMAD R3, R59, -0x2, R0 ;  /* 0xfffffffe3b037824 */ /* 0x000fe200078e0200 */
[----:B------:R-:W-:Y:S01]  /*2450*/  BSSY B0, `(.L_x_39) ;  /* 0x00001c2000007945 */ /* 0x000fe20003800000 */
[----:B------:R-:W-:-:S04]  /*2460*/  IMAD.WIDE R70, R19, 0x40, R60 ;  /* 0x0000004013467825 */ /* 0x000fc800078e023c */
[----:B------:R-:W-:Y:S02]  /*2470*/  IMAD.IADD R3, R3, 0x1, -R14 ;  /* 0x0000000103037824 */ /* 0x000fe400078e0a0e */
[----:B------:R-:W-:-:S03]  /*2480*/  IMAD.IADD R0, R66, 0x1, -R7 ;  /* 0x0000000142007824 */ /* 0x000fc600078e0a07 */
[----:B------:R-:W-:-:S04]  /*2490*/  ISETP.GT.AND P1, PT, R3, RZ, PT ;  /* 0x000000ff0300720c */ /* 0x000fc80003f24270 */
[----:B------:R-:W-:Y:S01]  /*24a0*/  ISETP.GT.AND P3, PT, R0, RZ, P1 ;  /* 0x000000ff0000720c */ /* 0x000fe20000f64270 */
[-C--:B-1----:R-:W-:Y:S02]  /*24b0*/  IMAD R6, R71, R76.reuse, RZ ;  /* 0x0000004c47067224 */ /* 0x082fe400078e02ff */
[----:B------:R-:W-:-:S04]  /*24c0*/  IMAD.WIDE.U32 R72, R70, R76, R4 ;  /* 0x0000004c46487225 */ /* 0x000fc800078e0004 */
[----:B------:R-:W-:-:S04]  /*24d0*/  IMAD R5, R70, R77, R6 ;  /* 0x0000004d46057224 */ /* 0x000fc800078e0206 */
[----:B------:R-:W-:Y:S01]  /*24e0*/  IMAD.IADD R7, R73, 0x1, R5 ;  /* 0x0000000149077824 */ /* 0x000fe200078e0205 */
[----:B------:R-:W-:Y:S06]  /*24f0*/  @!P0 BRA `(.L_x_40) ;  /* 0x0000001000e48947 */ /* 0x000fec0003800000 */
[----:B------:R-:W1:Y:S01]  /*2500*/  LDC.64 R78, c[0x0][0x5b8] ;  /* 0x00016e00ff4e7b82 */ /* 0x000e620000000a00 */
[----:B------:R-:W-:-:S07]  /*2510*/  ULDC.64 UR4, c[0x0][0x5c0] ;  /* 0x0001700000047ab9 */ /* 0x000fce0000000a00 */
[----:B------:R-:W2:Y:S08]  /*2520*/  LDC.64 R80, c[0x0][0x5b0] ;  /* 0x00016c00ff507b82 */ /* 0x000eb00000000a00 */
[----:B------:R-:W0:Y:S01]  /*2530*/  LDC.64 R82, c[0x0][0x5a8] ;  /* 0x00016a00ff527b82 */ /* 0x000e220000000a00 */
[-C--:B-1----:R-:W-:Y:S02]  /*2540*/  IMAD R6, R11, R78.reuse, RZ ;  /* 0x0000004e0b067224 */ /* 0x082fe400078e02ff */
[----:B------:R-:W-:-:S04]  /*2550*/  IMAD.WIDE.U32 R4, R2, R78, R8 ;  /* 0x0000004e02047225 */ /* 0x000fc800078e0008 */
[----:B------:R-:W-:Y:S01]  /*2560*/  IMAD R73, R2, R79, R6 ;  /* 0x0000004f02497224 */ /* 0x000fe200078e0206 */
[----:B------:R-:W-:Y:S01]  /*2570*/  IADD3 R10, P0, R14, R4, RZ ;  /* 0x000000040e0a7210 */ /* 0x000fe20007f1e0ff */
[----:B--2---:R-:W-:-:S03]  /*2580*/  IMAD R4, R71, R80, RZ ;  /* 0x0000005047047224 */ /* 0x004fc600078e02ff */
[----:B------:R-:W-:Y:S01]  /*2590*/  IADD3.X R11, R15, R5, R73, P0, !PT ;  /* 0x000000050f0b7210 */ /* 0x000fe200007fe449 */
[C---:B------:R-:W-:Y:S02]  /*25a0*/  IMAD R71, R70.reuse, R81, R4 ;  /* 0x0000005146477224 */ /* 0x040fe400078e0204 */
[----:B------:R-:W-:-:S04]  /*25b0*/  IMAD.WIDE.U32 R4, R70, R80, R10 ;  /* 0x0000005046047225 */ /* 0x000fc800078e000a */
[----:B------:R-:W-:Y:S01]  /*25c0*/  IMAD.IADD R5, R5, 0x1, R71 ;  /* 0x0000000105057824 */ /* 0x000fe200078e0247 */
[----:B0-----:R-:W-:-:S04]  /*25d0*/  LEA R12, P0, R4, R82, 0x2 ;  /* 0x00000052040c7211 */ /* 0x001fc800078010ff */
[----:B------:R-:W-:-:S05]  /*25e0*/  LEA.HI.X R13, R4, R83, R5, 0x2, P0 ;  /* 0x00000053040d7211 */ /* 0x000fca00000f1405 */
[----:B------:R-:W2:Y:S01]  /*25f0*/  @P3 LDG.E.LTC128B R19, desc[UR36][R12.64] ;  /* 0x000000240c133981 */ /* 0x000ea2000c1e1920 */
[----:B------:R-:W-:Y:S01]  /*2600*/  IMAD.WIDE.U32 R4, R70, R80, R14 ;  /* 0x0000005046047225 */ /* 0x000fe200078e000e */
[----:B------:R-:W-:Y:S01]  /*2610*/  ISETP.GT.AND P2, PT, R3, 0x1, PT ;  /* 0x000000010300780c */ /* 0x000fe20003f44270 */
[----:B------:R-:W-:Y:S01]  /*2620*/  BSSY B1, `(.L_x_41) ;  /* 0x0000017000017945 */ /* 0x000fe20003800000 */
[C---:B------:R-:W-:Y:S01]  /*2630*/  SHF.L.U64.HI R69, R80.reuse, 0x3, R81 ;  /* 0x0000000350457819 */ /* 0x040fe20000010251 */
[----:B------:R-:W-:Y:S01]  /*2640*/  IMAD.SHL.U32 R68, R80, 0x8, RZ ;  /* 0x0000000850447824 */ /* 0x000fe200078e00ff */
[----:B------:R-:W-:Y:S02]  /*2650*/  IADD3 R20, P0, R8, R4, RZ ;  /* 0x0000000408147210 */ /* 0x000fe40007f1e0ff */
[----:B------:R-:W-:Y:S01]  /*2660*/  ISETP.GT.AND P4, PT, R0, RZ, P2 ;  /* 0x000000ff0000720c */ /* 0x000fe20001784270 */
[----:B------:R-:W-:Y:S01]  /*2670*/  IMAD.WIDE.U32 R68, R70, R80, R68 ;  /* 0x0000005046447225 */ /* 0x000fe200078e0044 */
[----:B------:R-:W-:-:S02]  /*2680*/  IADD3.X R21, R9, R71, R5, P0, !PT ;  /* 0x0000004709157210 */ /* 0x000fc400007fe405 */
[----:B------:R-:W-:Y:S01]  /*2690*/  LEA R6, P0, R72, UR4, 0x2 ;  /* 0x0000000448067c11 */ /* 0x000fe2000f8010ff */
[----:B------:R-:W-:Y:S01]  /*26a0*/  IMAD.IADD R71, R71, 0x1, R69 ;  /* 0x0000000147477824 */ /* 0x000fe200078e0245 */
[----:B------:R-:W-:Y:S01]  /*26b0*/  ISETP.GT.AND P1, PT, R0, 0x8, P1 ;  /* 0x000000080000780c */ /* 0x000fe20000f24270 */
[----:B------:R-:W-:Y:S01]  /*26c0*/  IMAD.WIDE.U32 R20, R2, R78, R20 ;  /* 0x0000004e02147225 */ /* 0x000fe200078e0014 */
[----:B------:R-:W-:-:S03]  /*26d0*/  LEA.HI.X R7, R72, UR5, R7, 0x2, P0 ;  /* 0x0000000548077c11 */ /* 0x000fc600080f1407 */
[----:B------:R-:W-:Y:S01]  /*26e0*/  IMAD.IADD R21, R73, 0x1, R21 ;  /* 0x0000000149157824 */ /* 0x000fe200078e0215 */
[----:B------:R-:W-:Y:S01]  /*26f0*/  LEA R4, P0, R20, R82, 0x2 ;  /* 0x0000005214047211 */ /* 0x000fe200078010ff */
[----:B--2---:R-:W-:-:S04]  /*2700*/  FMUL R5, R19, R58 ;  /* 0x0000003a13057220 */ /* 0x004fc80000400000 */
[----:B------:R-:W-:Y:S01]  /*2710*/  FFMA R79, R24, R57, R5 ;  /* 0x00000039184f7223 */ /* 0x000fe20000000005 */
[----:B------:R-:W-:Y:S02]  /*2720*/  LEA.HI.X R5, R20, R83, R21, 0x2, P0 ;  /* 0x0000005314057211 */ /* 0x000fe400000f1415 */
[----:B------:R-:W-:Y:S02]  /*2730*/  IADD3 R13, P0, R10, R68, RZ ;  /* 0x000000440a0d7210 */ /* 0x000fe40007f1e0ff */
[----:B------:R0:W-:Y:S02]  /*2740*/  @P3 STG.E desc[UR36][R6.64], R79 ;  /* 0x0000004f06003986 */ /* 0x0001e4000c101924 */
[----:B------:R-:W-:Y:S01]  /*2750*/  LEA R12, P3, R13, R82, 0x2 ;  /* 0x000000520d0c7211 */ /* 0x000fe200078610ff */
[----:B------:R-:W-:Y:S01]  /*2760*/  IMAD.X R20, R71, 0x1, R11, P0 ;  /* 0x0000000147147824 */ /* 0x000fe200000e060b */
[----:B------:R-:W-:Y:S11]  /*2770*/  @!P4 BRA `(.L_x_42) ;  /* 0x000000000004c947 */ /* 0x000ff60003800000 */
[----:B------:R1:W5:Y:S02]  /*2780*/  LDG.E.LTC128B R19, desc[UR36][R4.64+0x4] ;  /* 0x0000042404137981 */ /* 0x000364000c1e1920 */
.L_x_42:
[----:B------:R-:W-:Y:S05]  /*2790*/  BSYNC B1 ;  /* 0x0000000000017941 */ /* 0x000fea0003800000 */
.L_x_41:
[----:B-----5:R-:W-:Y:S01]  /*27a0*/  FMUL R10, R19, R58 ;  /* 0x0000003a130a7220 */ /* 0x020fe20000400000 */
[----:B------:R-:W-:-:S03]  /*27b0*/  LEA.HI.X R13, R13, R83, R20, 0x2, P3 ;  /* 0x000000530d0d7211 */ /* 0x000fc600018f1414 */
[----:B------:R-:W-:-:S05]  /*27c0*/  FFMA R25, R25, R57, R10 ;  /* 0x0000003919197223 */ /* 0x000fca000000000a */
[----:B------:R2:W-:Y:S04]  /*27d0*/  @P4 STG.E desc[UR36][R6.64+0x4], R25 ;  /* 0x0000041906004986 */ /* 0x0005e8000c101924 */
[----:B------:R-:W3:Y:S01]  /*27e0*/  @P1 LDG.E.LTC128B R19, desc[UR36][R12.64] ;  /* 0x000000240c131981 */ /* 0x000ee2000c1e1920 */
[----:B------:R-:W-:Y:S01]  /*27f0*/  IADD3 R14, P0, P3, R8, R68, R14 ;  /* 0x00000044080e7210 */ /* 0x000fe20007b1e00e */
[----:B------:R-:W-:Y:S01]  /*2800*/  BSSY B1, `(.L_x_43) ;  /* 0x0000010000017945 */ /* 0x000fe20003800000 */
[C---:B------:R-:W-:Y:S02]  /*2810*/  SHF.L.U64.HI R11, R76.reuse, 0x5, R77 ;  /* 0x000000054c0b7819 */ /* 0x040fe4000001024d */
[----:B------:R-:W-:Y:S02]  /*2820*/  IADD3.X R15, R9, R71, R15, P0, P3 ;  /* 0x00000047090f7210 */ /* 0x000fe400007e640f */
[----:B------:R-:W-:-:S02]  /*2830*/  LEA R10, P3, R76, R6, 0x5 ;  /* 0x000000064c0a7211 */ /* 0x000fc400078628ff */
[----:B------:R-:W-:Y:S01]  /*2840*/  ISETP.GT.AND P2, PT, R0, 0x8, P2 ;  /* 0x000000080000780c */ /* 0x000fe20001744270 */
[----:B------:R-:W-:Y:S01]  /*2850*/  IMAD.WIDE.U32 R14, R2, R78, R14 ;  /* 0x0000004e020e7225 */ /* 0x000fe200078e000e */
[----:B------:R-:W-:-:S03]  /*2860*/  ISETP.GT.AND P0, PT, R3, 0x8, PT ;  /* 0x000000080300780c */ /* 0x000fc60003f04270 */
[----:B------:R-:W-:Y:S01]  /*2870*/  IMAD.X R11, R11, 0x1, R7, P3 ;  /* 0x000000010b0b7824 */ /* 0x000fe200018e0607 */
[----:B------:R-:W-:Y:S01]  /*2880*/  LEA R8, P4, R14, R82, 0x2 ;  /* 0x000000520e087211 */ /* 0x000fe200078810ff */
[----:B------:R-:W-:Y:S02]  /*2890*/  IMAD.IADD R2, R73, 0x1, R15 ;  /* 0x0000000149027824 */ /* 0x000fe400078e020f */
[----:B---3--:R-:W-:-:S04]  /*28a0*/  FMUL R9, R19, R58 ;  /* 0x0000003a13097220 */ /* 0x008fc80000400000 */
[----:B------:R-:W-:Y:S01]  /*28b0*/  FFMA R13, R26, R57, R9 ;  /* 0x000000391a0d7223 */ /* 0x000fe20000000009 */
[----:B------:R-:W-:-:S04]  /*28c0*/  LEA.HI.X R9, R14, R83, R2, 0x2, P4 ;  /* 0x000000530e097211 */ /* 0x000fc800020f1402 */
[----:B------:R2:W-:Y:S01]  /*28d0*/  @P1 STG.E desc[UR36][R10.64], R13 ;  /* 0x0000000d0a001986 */ /* 0x0005e2000c101924 */
[----:B------:R-:W-:Y:S05]  /*28e0*/  @!P2 BRA `(.L_x_44) ;  /* 0x000000000004a947 */ /* 0x000fea0003800000 */
[----:B------:R3:W5:Y:S02]  /*28f0*/  LDG.E.LTC128B R19, desc[UR36][R8.64+0x4] ;  /* 0x0000042408137981 */ /* 0x000764000c1e1920 */
.L_x_44:
[----:B------:R-:W-:Y:S05]  /*2900*/  BSYNC B1 ;  /* 0x0000000000017941 */ /* 0x000fea0003800000 */
.L_x_43:
[----:B-----5:R-:W-:Y:S01]  /*2910*/  FMUL R2, R19, R58 ;  /* 0x0000003a13027220 */ /* 0x020fe20000400000 */
[----:B------:R-:W-:Y:S01]  /*2920*/  ISETP.GT.AND P3, PT, R0, RZ, P0 ;  /* 0x000000ff0000720c */ /* 0x000fe20000764270 */
[----:B------:R-:W-:Y:S01]  /*2930*/  BSSY B1, `(.L_x_45) ;  /* 0x0000006000017945 */ /* 0x000fe20003800000 */
[----:B------:R-:W-:Y:S01]  /*2940*/  ISETP.GT.AND P1, PT, R3, 0x9, PT ;  /* 0x000000090300780c */ /* 0x000fe20003f24270 */
[----:B------:R-:W-:-:S05]  /*2950*/  FFMA R27, R27, R57, R2 ;  /* 0x000000391b1b7223 */ /* 0x000fca0000000002 */
[----:B------:R4:W-:Y:S05]  /*2960*/  @P2 STG.E desc[UR36][R10.64+0x4], R27 ;  /* 0x0000041b0a002986 */ /* 0x0009ea000c101924 */
[----:B------:R-:W-:Y:S05]  /*2970*/  @!P3 BRA `(.L_x_46) ;  /* 0x000000000004b947 */ /* 0x000fea0003800000 */
[----:B------:R0:W5:Y:S02]  /*2980*/  LDG.E.LTC128B R19, desc[UR36][R4.64+0x20] ;  /* 0x0000202404137981 */ /* 0x000164000c1e1920 */
.L_x_46:
[----:B------:R-:W-:Y:S05]  /*2990*/  BSYNC B1 ;  /* 0x0000000000017941 */ /* 0x000fea0003800000 */
.L_x_45:
[----:B--2--5:R-:W-:Y:S01]  /*29a0*/  FMUL R13, R19, R58 ;  /* 0x0000003a130d7220 */ /* 0x024fe20000400000 */
[----:B------:R-:W-:Y:S01]  /*29b0*/  ISETP.GT.AND P2, PT, R0, RZ, P1 ;  /* 0x000000ff0000720c */ /* 0x000fe20000f44270 */
[----:B------:R-:W-:Y:S02]  /*29c0*/  BSSY B1, `(.L_x_47) ;  /* 0x0000005000017945 */ /* 0x000fe40003800000 */
[----:B------:R-:W-:-:S05]  /*29d0*/  FFMA R13, R28, R57, R13 ;  /* 0x000000391c0d7223 */ /* 0x000fca000000000d */
[----:B------:R2:W-:Y:S05]  /*29e0*/  @P3 STG.E desc[UR36][R6.64+0x20], R13 ;  /* 0x0000200d06003986 */ /* 0x0005ea000c101924 */
[----:B------:R-:W-:Y:S05]  /*29f0*/  @!P2 BRA `(.L_x_48) ;  /* 0x000000000004a947 */ /* 0x000fea0003800000 */
[----:B------:R0:W5:Y:S02]  /*2a00*/  LDG.E.LTC128B R19, desc[UR36][R4.64+0x24] ;  /* 0x0000242404137981 */ /* 0x000164000c1e1920 */
.L_x_48:
[----:B------:R-:W-:Y:S05]  /*2a10*/  BSYNC B1 ;  /* 0x0000000000017941 */ /* 0x000fea0003800000 */
.L_x_47:
[----:B-----5:R-:W-:Y:S01]  /*2a20*/  FMUL R2, R19, R58 ;  /* 0x0000003a13027220 */ /* 0x020fe20000400000 */
[----:B------:R-:W-:Y:S01]  /*2a30*/  ISETP.GT.AND P0, PT, R0, 0x8, P0 ;  /* 0x000000080000780c */ /* 0x000fe20000704270 */
[----:B------:R-:W-:Y:S02]  /*2a40*/  BSSY B1, `(.L_x_49) ;  /* 0x0000005000017945 */ /* 0x000fe40003800000 */
[----:B------:R-:W-:-:S05]  /*2a50*/  FFMA R29, R29, R57, R2 ;  /* 0x000000391d1d7223 */ /* 0x000fca0000000002 */
[----:B------:R0:W-:Y:S05]  /*2a60*/  @P2 STG.E desc[UR36][R6.64+0x24], R29 ;  /* 0x0000241d06002986 */ /* 0x0001ea000c101924 */
[----:B------:R-:W-:Y:S05]  /*2a70*/  @!P0 BRA `(.L_x_50) ;  /* 0x0000000000048947 */ /* 0x000fea0003800000 */
[----:B------:R0:W5:Y:S02]  /*2a80*/  LDG.E.LTC128B R19, desc[UR36][R8.64+0x20] ;  /* 0x0000202408137981 */ /* 0x000164000c1e1920 */
.L_x_50:
[----:B------:R-:W-:Y:S05]  /*2a90*/  BSYNC B1 ;  /* 0x0000000000017941 */ /* 0x000fea0003800000 */
.L_x_49:
[----:B--2--5:R-:W-:Y:S01]  /*2aa0*/  FMUL R13, R19, R58 ;  /* 0x0000003a130d7220 */ /* 0x024fe20000400000 */
[----:B------:R-:W-:Y:S01]  /*2ab0*/  ISETP.GT.AND P2, PT, R0, 0x8, P1 ;  /* 0x000000080000780c */ /* 0x000fe20000f44270 */
[----:B------:R-:W-:Y:S01]  /*2ac0*/  BSSY B1, `(.L_x_51) ;  /* 0x0000006000017945 */ /* 0x000fe20003800000 */
[----:B------:R-:W-:Y:S01]  /*2ad0*/  ISETP.GT.AND P1, PT, R3, 0x10, PT ;  /* 0x000000100300780c */ /* 0x000fe20003f24270 */
[----:B------:R-:W-:-:S05]  /*2ae0*/  FFMA R13, R30, R57, R13 ;  /* 0x000000391e0d7223 */ /* 0x000fca000000000d */
[----:B------:R2:W-:Y:S05]  /*2af0*/  @P0 STG.E desc[UR36][R10.64+0x20], R13 ;  /* 0x0000200d0a000986 */ /* 0x0005ea000c101924 */
[----:B------:R-:W-:Y:S05]  /*2b00*/  @!P2 BRA `(.L_x_52) ;  /* 0x000000000004a947 */ /* 0x000fea0003800000 */
[----:B------:R0:W5:Y:S02]  /*2b10*/  LDG.E.LTC128B R19, desc[UR36][R8.64+0x24] ;  /* 0x0000242408137981 */ /* 0x000164000c1e1920 */
.L_x_52:
[----:B------:R-:W-:Y:S05]  /*2b20*/  BSYNC B1 ;  /* 0x0000000000017941 */ /* 0x000fea0003800000 */
.L_x_51:
        /* <DEDUP_REMOVED lines=8> */
.L_x_54:
[----:B------:R-:W-:Y:S05]  /*2bb0*/  BSYNC B1 ;  /* 0x0000000000017941 */ /* 0x000fea0003800000 */
.L_x_53:
[----:B--2--5:R-:W-:Y:S01]  /*2bc0*/  FMUL R13, R19, R58 ;  /* 0x0000003a130d7220 */ /* 0x024fe20000400000 */
[----:B------:R-:W-:Y:S01]  /*2bd0*/  ISETP.GT.AND P4, PT, R0, RZ, P0 ;  /* 0x000000ff0000720c */ /* 0x000fe20000784270 */
[----:B------:R-:W-:Y:S02]  /*2be0*/  BSSY B1, `(.L_x_55) ;  /* 0x0000005000017945 */ /* 0x000fe40003800000 */
[----:B------:R-:W-:-:S05]  /*2bf0*/  FFMA R13, R32, R57, R13 ;  /* 0x00000039200d7223 */ /* 0x000fca000000000d */
[----:B------:R2:W-:Y:S05]  /*2c00*/  @P3 STG.E desc[UR36][R6.64+0x40], R13 ;  /* 0x0000400d06003986 */ /* 0x0005ea000c101924 */
[----:B------:R-:W-:Y:S05]  /*2c10*/  @!P4 BRA `(.L_x_56) ;  /* 0x000000000004c947 */ /* 0x000fea0003800000 */
[----:B------:R0:W5:Y:S02]  /*2c20*/  LDG.E.LTC128B R19, desc[UR36][R4.64+0x44] ;  /* 0x0000442404137981 */ /* 0x000164000c1e1920 */
.L_x_56:
[----:B------:R-:W-:Y:S05]  /*2c30*/  BSYNC B1 ;  /* 0x0000000000017941 */ /* 0x000fea0003800000 */
.L_x_55:
[----:B-----5:R-:W-:Y:S01]  /*2c40*/  FMUL R2, R19, R58 ;  /* 0x0000003a13027220 */ /* 0x020fe20000400000 */
[----:B------:R-:W-:Y:S01]  /*2c50*/  ISETP.GT.AND P2, PT, R0, 0x8, P1 ;  /* 0x000000080000780c */ /* 0x000fe20000f44270 */
[----:B------:R-:W-:Y:S02]  /*2c60*/  BSSY B1, `(.L_x_57) ;  /* 0x0000005000017945 */ /* 0x000fe40003800000 */
[----:B------:R-:W-:-:S05]  /*2c70*/  FFMA R33, R33, R57, R2 ;  /* 0x0000003921217223 */ /* 0x000fca0000000002 */
[----:B------:R0:W-:Y:S05]  /*2c80*/  @P4 STG.E desc[UR36][R6.64+0x44], R33 ;  /* 0x0000442106004986 */ /* 0x0001ea000c101924 */
[----:B------:R-:W-:Y:S05]  /*2c90*/  @!P2 BRA `(.L_x_58) ;  /* 0x000000000004a947 */ /* 0x000fea0003800000 */
[----:B------:R0:W5:Y:S02]  /*2ca0*/  LDG.E.LTC128B R19, desc[UR36][R8.64+0x40] ;  /* 0x0000402408137981 */ /* 0x000164000c1e1920 */
.L_x_58:
[----:B------:R-:W-:Y:S05]  /*2cb0*/  BSYNC B1 ;  /* 0x0000000000017941 */ /* 0x000fea0003800000 */
.L_x_57:
        /* <DEDUP_REMOVED lines=8> */
.L_x_60:
[----:B------:R-:W-:Y:S05]  /*2d40*/  BSYNC B1 ;  /* 0x0000000000017941 */ /* 0x000fea0003800000 */
.L_x_59:
        /* <DEDUP_REMOVED lines=8> */
.L_x_62:
[----:B------:R-:W-:Y:S05]  /*2dd0*/  BSYNC B1 ;  /* 0x0000000000017941 */ /* 0x000fea0003800000 */
.L_x_61:
[----:B--2--5:R-:W-:Y:S01]  /*2de0*/  FMUL R13, R19, R58 ;  /* 0x0000003a130d7220 */ /* 0x024fe20000400000 */
[----:B------:R-:W-:Y:S01]  /*2df0*/  ISETP.GT.AND P3, PT, R0, RZ, P0 ;  /* 0x000000ff0000720c */ /* 0x000fe20000764270 */
[----:B------:R-:W-:Y:S02]  /*2e00*/  BSSY B1, `(.L_x_63) ;  /* 0x0000005000017945 */ /* 0x000fe40003800000 */
[----:B------:R-:W-:-:S05]  /*2e10*/  FFMA R13, R36, R57, R13 ;  /* 0x00000039240d7223 */ /* 0x000fca000000000d */
[----:B------:R2:W-:Y:S05]  /*2e20*/  @P2 STG.E desc[UR36][R6.64+0x60], R13 ;  /* 0x0000600d06002986 */ /* 0x0005ea000c101924 */
[----:B------:R-:W-:Y:S05]  /*2e30*/  @!P3 BRA `(.L_x_64) ;  /* 0x000000000004b947 */ /* 0x000fea0003800000 */
[----:B------:R0:W5:Y:S02]  /*2e40*/  LDG.E.LTC128B R19, desc[UR36][R4.64+0x64] ;  /* 0x0000642404137981 */ /* 0x000164000c1e1920 */
.L_x_64:
[----:B------:R-:W-:Y:S05]  /*2e50*/  BSYNC B1 ;  /* 0x0000000000017941 */ /* 0x000fea0003800000 */
.L_x_63:
[----:B-----5:R-:W-:Y:S01]  /*2e60*/  FMUL R2, R19, R58 ;  /* 0x0000003a13027220 */ /* 0x020fe20000400000 */
[----:B------:R-:W-:Y:S01]  /*2e70*/  ISETP.GT.AND P2, PT, R0, 0x8, P1 ;  /* 0x000000080000780c */ /* 0x000fe20000f44270 */
[----:B------:R-:W-:Y:S02]  /*2e80*/  BSSY B1, `(.L_x_65) ;  /* 0x0000005000017945 */ /* 0x000fe40003800000 */
[----:B------:R-:W-:-:S05]  /*2e90*/  FFMA R37, R37, R57, R2 ;  /* 0x0000003925257223 */ /* 0x000fca0000000002 */
[----:B------:R0:W-:Y:S05]  /*2ea0*/  @P3 STG.E desc[UR36][R6.64+0x64], R37 ;  /* 0x0000642506003986 */ /* 0x0001ea000c101924 */
[----:B------:R-:W-:Y:S05]  /*2eb0*/  @!P2 BRA `(.L_x_66) ;  /* 0x000000000004a947 */ /* 0x000fea0003800000 */
[----:B------:R0:W5:Y:S02]  /*2ec0*/  LDG.E.LTC128B R19, desc[UR36][R8.64+0x60] ;  /* 0x0000602408137981 */ /* 0x000164000c1e1920 */
.L_x_66:
[----:B------:R-:W-:Y:S05]  /*2ed0*/  BSYNC B1 ;  /* 0x0000000000017941 */ /* 0x000fea0003800000 */
.L_x_65:
        /* <DEDUP_REMOVED lines=8> */
.L_x_68:
[----:B------:R-:W-:Y:S05]  /*2f60*/  BSYNC B1 ;  /* 0x0000000000017941 */ /* 0x000fea0003800000 */
.L_x_67:
        /* <DEDUP_REMOVED lines=8> */
.L_x_70:
[----:B------:R-:W-:Y:S05]  /*2ff0*/  BSYNC B1 ;  /* 0x0000000000017941 */ /* 0x000fea0003800000 */
.L_x_69:
[----:B--2--5:R-:W-:Y:S01]  /*3000*/  FMUL R13, R19, R58 ;  /* 0x0000003a130d7220 */ /* 0x024fe20000400000 */
[----:B------:R-:W-:Y:S01]  /*3010*/  ISETP.GT.AND P3, PT, R0, RZ, P0 ;  /* 0x000000ff0000720c */ /* 0x000fe20000764270 */
[----:B------:R-:W-:Y:S02]  /*3020*/  BSSY B1, `(.L_x_71) ;  /* 0x0000005000017945 */ /* 0x000fe40003800000 */
[----:B------:R-:W-:-:S05]  /*3030*/  FFMA R13, R40, R57, R13 ;  /* 0x00000039280d7223 */ /* 0x000fca000000000d */
[----:B------:R2:W-:Y:S05]  /*3040*/  @P2 STG.E desc[UR36][R6.64+0x80], R13 ;  /* 0x0000800d06002986 */ /* 0x0005ea000c101924 */
[----:B------:R-:W-:Y:S05]  /*3050*/  @!P3 BRA `(.L_x_72) ;  /* 0x000000000004b947 */ /* 0x000fea0003800000 */
[----:B------:R0:W5:Y:S02]  /*3060*/  LDG.E.LTC128B R19, desc[UR36][R4.64+0x84] ;  /* 0x0000842404137981 */ /* 0x000164000c1e1920 */
.L_x_72:
[----:B------:R-:W-:Y:S05]  /*3070*/  BSYNC B1 ;  /* 0x0000000000017941 */ /* 0x000fea0003800000 */
.L_x_71:
[----:B-----5:R-:W-:Y:S01]  /*3080*/  FMUL R2, R19, R58 ;  /* 0x0000003a13027220 */ /* 0x020fe20000400000 */
[----:B------:R-:W-:Y:S01]  /*3090*/  ISETP.GT.AND P2, PT, R0, 0x8, P1 ;  /* 0x000000080000780c */ /* 0x000fe20000f44270 */
[----:B------:R-:W-:Y:S02]  /*30a0*/  BSSY B1, `(.L_x_73) ;  /* 0x0000005000017945 */ /* 0x000fe40003800000 */
[----:B------:R-:W-:-:S05]  /*30b0*/  FFMA R41, R41, R57, R2 ;  /* 0x0000003929297223 */ /* 0x000fca0000000002 */
[----:B------:R0:W-:Y:S05]  /*30c0*/  @P3 STG.E desc[UR36][R6.64+0x84], R41 ;  /* 0x0000842906003986 */ /* 0x0001ea000c101924 */
[----:B------:R-:W-:Y:S05]  /*30d0*/  @!P2 BRA `(.L_x_74) ;  /* 0x000000000004a947 */ /* 0x000fea0003800000 */
[----:B------:R0:W5:Y:S02]  /*30e0*/  LDG.E.LTC128B R19, desc[UR36][R8.64+0x80] ;  /* 0x0000802408137981 */ /* 0x000164000c1e1920 */
.L_x_74:
[----:B------:R-:W-:Y:S05]  /*30f0*/  BSYNC B1 ;  /* 0x0000000000017941 */ /* 0x000fea0003800000 */
.L_x_73:
        /* <DEDUP_REMOVED lines=8> */
.L_x_76:
[----:B------:R-:W-:Y:S05]  /*3180*/  BSYNC B1 ;  /* 0x0000000000017941 */ /* 0x000fea0003800000 */
.L_x_75:
        /* <DEDUP_REMOVED lines=8> */
.L_x_78:
[----:B------:R-:W-:Y:S05]  /*3210*/  BSYNC B1 ;  /* 0x0000000000017941 */ /* 0x000fea0003800000 */
.L_x_77:
[----:B--2--5:R-:W-:Y:S01]  /*3220*/  FMUL R13, R19, R58 ;  /* 0x0000003a130d7220 */ /* 0x024fe20000400000 */
[----:B------:R-:W-:Y:S01]  /*3230*/  ISETP.GT.AND P3, PT, R0, RZ, P0 ;  /* 0x000000ff0000720c */ /* 0x000fe20000764270 */
[----:B------:R-:W-:Y:S02]  /*3240*/  BSSY B1, `(.L_x_79) ;  /* 0x0000005000017945 */ /* 0x000fe40003800000 */
[----:B------:R-:W-:-:S05]  /*3250*/  FFMA R13, R44, R57, R13 ;  /* 0x000000392c0d7223 */ /* 0x000fca000000000d */
[----:B------:R2:W-:Y:S05]  /*3260*/  @P2 STG.E desc[UR36][R6.64+0xa0], R13 ;  /* 0x0000a00d06002986 */ /* 0x0005ea000c101924 */
[----:B------:R-:W-:Y:S05]  /*3270*/  @!P3 BRA `(.L_x_80) ;  /* 0x000000000004b947 */ /* 0x000fea0003800000 */
[----:B------:R0:W5:Y:S02]  /*3280*/  LDG.E.LTC128B R19, desc[UR36][R4.64+0xa4] ;  /* 0x0000a42404137981 */ /* 0x000164000c1e1920 */
.L_x_80:
[----:B------:R-:W-:Y:S05]  /*3290*/  BSYNC B1 ;  /* 0x0000000000017941 */ /* 0x000fea0003800000 */
.L_x_79:
[----:B-----5:R-:W-:Y:S01]  /*32a0*/  FMUL R2, R19, R58 ;  /* 0x0000003a13027220 */ /* 0x020fe20000400000 */
[----:B------:R-:W-:Y:S01]  /*32b0*/  ISETP.GT.AND P2, PT, R0, 0x8, P1 ;  /* 0x000000080000780c */ /* 0x000fe20000f44270 */
[----:B------:R-:W-:Y:S02]  /*32c0*/  BSSY B1, `(.L_x_81) ;  /* 0x0000005000017945 */ /* 0x000fe40003800000 */
[----:B------:R-:W-:-:S05]  /*32d0*/  FFMA R45, R45, R57, R2 ;  /* 0x000000392d2d7223 */ /* 0x000fca0000000002 */
[----:B------:R0:W-:Y:S05]  /*32e0*/  @P3 STG.E desc[UR36][R6.64+0xa4], R45 ;  /* 0x0000a42d06003986 */ /* 0x0001ea000c101924 */
[----:B------:R-:W-:Y:S05]  /*32f0*/  @!P2 BRA `(.L_x_82) ;  /* 0x000000000004a947 */ /* 0x000fea0003800000 */
[----:B------:R0:W5:Y:S02]  /*3300*/  LDG.E.LTC128B R19, desc[UR36][R8.64+0xa0] ;  /* 0x0000a02408137981 */ /* 0x000164000c1e1920 */
.L_x_82:
[----:B------:R-:W-:Y:S05]  /*3310*/  BSYNC B1 ;  /* 0x0000000000017941 */ /* 0x000fea0003800000 */
.L_x_81:
        /* <DEDUP_REMOVED lines=8> */
.L_x_84:
[----:B------:R-:W-:Y:S05]  /*33a0*/  BSYNC B1 ;  /* 0x0000000000017941 */ /* 0x000fea0003800000 */
.L_x_83:
        /* <DEDUP_REMOVED lines=8> */
.L_x_86:
[----:B------:R-:W-:Y:S05]  /*3430*/  BSYNC B1 ;  /* 0x0000000000017941 */ /* 0x000fea0003800000 */
.L_x_85:
[----:B--2--5:R-:W-:Y:S01]  /*3440*/  FMUL R13, R19, R58 ;  /* 0x0000003a130d7220 */ /* 0x024fe20000400000 */
[----:B------:R-:W-:Y:S01]  /*3450*/  ISETP.GT.AND P3, PT, R0, RZ, P0 ;  /* 0x000000ff0000720c */ /* 0x000fe20000764270 */
[----:B------:R-:W-:Y:S02]  /*3460*/  BSSY B1, `(.L_x_87) ;  /* 0x0000005000017945 */ /* 0x000fe40003800000 */
[----:B------:R-:W-:-:S05]  /*3470*/  FFMA R13, R48, R57, R13 ;  /* 0x00000039300d7223 */ /* 0x000fca000000000d */
[----:B------:R2:W-:Y:S05]  /*3480*/  @P2 STG.E desc[UR36][R6.64+0xc0], R13 ;  /* 0x0000c00d06002986 */ /* 0x0005ea000c101924 */
[----:B------:R-:W-:Y:S05]  /*3490*/  @!P3 BRA `(.L_x_88) ;  /* 0x000000000004b947 */ /* 0x000fea0003800000 */
[----:B------:R0:W5:Y:S02]  /*34a0*/  LDG.E.LTC128B R19, desc[UR36][R4.64+0xc4] ;  /* 0x0000c42404137981 */ /* 0x000164000c1e1920 */
.L_x_88:
[----:B------:R-:W-:Y:S05]  /*34b0*/  BSYNC B1 ;  /* 0x0000000000017941 */ /* 0x000fea0003800000 */
.L_x_87:
[----:B-----5:R-:W-:Y:S01]  /*34c0*/  FMUL R2, R19, R58 ;  /* 0x0000003a13027220 */ /* 0x020fe20000400000 */
[----:B------:R-:W-:Y:S01]  /*34d0*/  ISETP.GT.AND P2, PT, R0, 0x8, P1 ;  /* 0x000000080000780c */ /* 0x000fe20000f44270 */
[----:B------:R-:W-:Y:S02]  /*34e0*/  BSSY B1, `(.L_x_89) ;  /* 0x0000005000017945 */ /* 0x000fe40003800000 */
[----:B------:R-:W-:-:S05]  /*34f0*/  FFMA R49, R49, R57, R2 ;  /* 0x0000003931317223 */ /* 0x000fca0000000002 */
[----:B------:R0:W-:Y:S05]  /*3500*/  @P3 STG.E desc[UR36][R6.64+0xc4], R49 ;  /* 0x0000c43106003986 */ /* 0x0001ea000c101924 */
[----:B------:R-:W-:Y:S05]  /*3510*/  @!P2 BRA `(.L_x_90) ;  /* 0x000000000004a947 */ /* 0x000fea0003800000 */
[----:B------:R0:W5:Y:S02]  /*3520*/  LDG.E.LTC128B R19, desc[UR36][R8.64+0xc0] ;  /* 0x0000c02408137981 */ /* 0x000164000c1e1920 */
.L_x_90:
[----:B------:R-:W-:Y:S05]  /*3530*/  BSYNC B1 ;  /* 0x0000000000017941 */ /* 0x000fea0003800000 */
.L_x_89:
        /* <DEDUP_REMOVED lines=8> */
.L_x_92:
[----:B------:R-:W-:Y:S05]  /*35c0*/  BSYNC B1 ;  /* 0x0000000000017941 */ /* 0x000fea0003800000 */
.L_x_91:
[----:B-----5:R-:W-:Y:S01]  /*35d0*/  FMUL R2, R19, R58 ;  /* 0x0000003a13027220 */ /* 0x020fe20000400000 */
[----:B------:R-:W-:Y:S01]  /*35e0*/  ISETP.GT.AND P0, PT, R3, 0x39, PT ;  /* 0x000000390300780c */ /* 0x000fe20003f04270 */
[----:B------:R-:W-:Y:S01]  /*35f0*/  @P3 IMAD.MOV.U32 R3, RZ, RZ, R11 ;  /* 0x000000ffff033224 */ /* 0x000fe200078e000b */
[----:B------:R-:W-:Y:S01]  /*3600*/  ISETP.GT.AND P2, PT, R0, RZ, P1 ;  /* 0x000000ff0000720c */ /* 0x000fe20000f44270 */
[----:B------:R-:W-:Y:S01]  /*3610*/  FFMA R51, R51, R57, R2 ;  /* 0x0000003933337223 */ /* 0x000fe20000000002 */
[----:B------:R-:W-:Y:S01]  /*3620*/  @P3 IMAD.MOV.U32 R2, RZ, RZ, R10 ;  /* 0x000000ffff023224 */ /* 0x000fe200078e000a */
[----:B------:R-:W-:Y:S04]  /*3630*/  BSSY B1, `(.L_x_93) ;  /* 0x0000004000017945 */ /* 0x000fe80003800000 */
[----:B------:R0:W-:Y:S06]  /*3640*/  @P3 STG.E desc[UR36][R2.64+0xc4], R51 ;  /* 0x0000c43302003986 */ /* 0x0001ec000c101924 */
[----:B------:R-:W-:Y:S05]  /*3650*/  @!P2 BRA `(.L_x_94) ;  /* 0x000000000004a947 */ /* 0x000fea0003800000 */
[----:B------:R0:W5:Y:S02]  /*3660*/  LDG.E.LTC128B R19, desc[UR36][R4.64+0xe0] ;  /* 0x0000e02404137981 */ /* 0x000164000c1e1920 */
.L_x_94:
[----:B------:R-:W-:Y:S05]  /*3670*/  BSYNC B1 ;  /* 0x0000000000017941 */ /* 0x000fea0003800000 */
.L_x_93:
[----:B0----5:R-:W-:Y:S01]  /*3680*/  FMUL R3, R19, R58 ;  /* 0x0000003a13037220 */ /* 0x021fe20000400000 */
[----:B------:R-:W-:Y:S01]  /*3690*/  @P2 IMAD.MOV.U32 R2, RZ, RZ, R6 ;  /* 0x000000ffff022224 */ /* 0x000fe200078e0006 */
[----:B------:R-:W-:Y:S01]  /*36a0*/  ISETP.GT.AND P3, PT, R0, RZ, P0 ;  /* 0x000000ff0000720c */ /* 0x000fe20000764270 */
[----:B------:R-:W-:Y:S01]  /*36b0*/  BSSY B1, `(.L_x_95) ;  /* 0x0000006000017945 */ /* 0x000fe20003800000 */
[----:B--2---:R-:W-:Y:S01]  /*36c0*/  FFMA R13, R52, R57, R3 ;  /* 0x00000039340d7223 */ /* 0x004fe20000000003 */
[----:B------:R-:W-:-:S05]  /*36d0*/  @P2 IMAD.MOV.U32 R3, RZ, RZ, R7 ;  /* 0x000000ffff032224 */ /* 0x000fca00078e0007 */
[----:B------:R0:W-:Y:S05]  /*36e0*/  @P2 STG.E desc[UR36][R2.64+0xe0], R13 ;  /* 0x0000e00d02002986 */ /* 0x0001ea000c101924 */
[----:B------:R-:W-:Y:S05]  /*36f0*/  @!P3 BRA `(.L_x_96) ;  /* 0x000000000004b947 */ /* 0x000fea0003800000 */
[----:B------:R2:W5:Y:S02]  /*3700*/  LDG.E.LTC128B R19, desc[UR36][R4.64+0xe4] ;  /* 0x0000e42404137981 */ /* 0x000564000c1e1920 */
.L_x_96:
[----:B------:R-:W-:Y:S05]  /*3710*/  BSYNC B1 ;  /* 0x0000000000017941 */ /* 0x000fea0003800000 */
.L_x_95:
[----:B0----5:R-:W-:Y:S01]  /*3720*/  FMUL R2, R19, R58 ;  /* 0x0000003a13027220 */ /* 0x021fe20000400000 */
[----:B------:R-:W-:Y:S01]  /*3730*/  ISETP.GT.AND P1, PT, R0, 0x8, P1 ;  /* 0x000000080000780c */ /* 0x000fe20000f24270 */
[----:B------:R-:W-:Y:S02]  /*3740*/  BSSY B1, `(.L_x_97) ;  /* 0x0000005000017945 */ /* 0x000fe40003800000 */
[----:B------:R-:W-:-:S05]  /*3750*/  FFMA R53, R53, R57, R2 ;  /* 0x0000003935357223 */ /* 0x000fca0000000002 */
[----:B------:R0:W-:Y:S05]  /*3760*/  @P3 STG.E desc[UR36][R6.64+0xe4], R53 ;  /* 0x0000e43506003986 */ /* 0x0001ea000c101924 */
[----:B------:R-:W-:Y:S05]  /*3770*/  @!P1 BRA `(.L_x_98) ;  /* 0x0000000000049947 */ /* 0x000fea0003800000 */
[----:B------:R0:W5:Y:S02]  /*3780*/  LDG.E.LTC128B R19, desc[UR36][R8.64+0xe0] ;  /* 0x0000e02408137981 */ /* 0x000164000c1e1920 */
.L_x_98:
[----:B------:R-:W-:Y:S05]  /*3790*/  BSYNC B1 ;  /* 0x0000000000017941 */ /* 0x000fea0003800000 */
.L_x_97:
[----:B-----5:R-:W-:Y:S01]  /*37a0*/  FMUL R3, R19, R58 ;  /* 0x0000003a13037220 */ /* 0x020fe20000400000 */
[----:B------:R-:W-:Y:S01]  /*37b0*/  @P1 IMAD.MOV.U32 R2, RZ, RZ, R10 ;  /* 0x000000ffff021224 */ /* 0x000fe200078e000a */
[----:B------:R-:W-:Y:S01]  /*37c0*/  ISETP.GT.AND P0, PT, R0, 0x8, P0 ;  /* 0x000000080000780c */ /* 0x000fe20000704270 */
[----:B------:R-:W-:Y:S01]  /*37d0*/  BSSY B1, `(.L_x_99) ;  /* 0x0000006000017945 */ /* 0x000fe20003800000 */
[----:B-12---:R-:W-:Y:S01]  /*37e0*/  FFMA R5, R54, R57, R3 ;  /* 0x0000003936057223 */ /* 0x006fe20000000003 */
[----:B------:R-:W-:-:S05]  /*37f0*/  @P1 IMAD.MOV.U32 R3, RZ, RZ, R11 ;  /* 0x000000ffff031224 */ /* 0x000fca00078e000b */
[----:B------:R1:W-:Y:S05]  /*3800*/  @P1 STG.E desc[UR36][R2.64+0xe0], R5 ;  /* 0x0000e00502001986 */ /* 0x0003ea000c101924 */
[----:B------:R-:W-:Y:S05]  /*3810*/  @!P0 BRA `(.L_x_100) ;  /* 0x0000000000048947 */ /* 0x000fea0003800000 */
[----:B------:R2:W5:Y:S02]  /*3820*/  LDG.E.LTC128B R19, desc[UR36][R8.64+0xe4] ;  /* 0x0000e42408137981 */ /* 0x000564000c1e1920 */
.L_x_100:
[----:B------:R-:W-:Y:S05]  /*3830*/  BSYNC B1 ;  /* 0x0000000000017941 */ /* 0x000fea0003800000 */
.L_x_99:
[----:B-----5:R-:W-:-:S04]  /*3840*/  FMUL R0, R19, R58 ;  /* 0x0000003a13007220 */ /* 0x020fc80000400000 */
[----:B------:R-:W-:Y:S01]  /*3850*/  FFMA R55, R55, R57, R0 ;  /* 0x0000003937377223 */ /* 0x000fe20000000000 */
[----:B------:R-:W-:Y:S06]  /*3860*/  @!P0 BRA `(.L_x_101) ;  /* 0x0000000800008947 */ /* 0x000fec0003800000 */
[----:B------:R0:W-:Y:S01]  /*3870*/  STG.E desc[UR36][R10.64+0xe4], R55 ;  /* 0x0000e4370a007986 */ /* 0x0001e2000c101924 */
[----:B------:R-:W-:Y:S05]  /*3880*/  BRA `(.L_x_101) ;  /* 0x0000000400f87947 */ /* 0x000fea0003800000 */
.L_x_40:
[----:B------:R-:W-:Y:S01]  /*3890*/  ULDC.64 UR4, c[0x0][0x5c0] ;  /* 0x0001700000047ab9 */ /* 0x000fe20000000a00 */
[----:B------:R-:W-:Y:S01]  /*38a0*/  ISETP.GT.AND P0, PT, R3, 0x1, PT ;  /* 0x000000010300780c */ /* 0x000fe20003f04270 */
[-C--:B------:R-:W-:Y:S01]  /*38b0*/  FMUL R9, R24, R57.reuse ;  /* 0x0000003918097220 */ /* 0x080fe20000400000 */
[----:B------:R-:W-:Y:S01]  /*38c0*/  LEA R4, P2, R72, UR4, 0x2 ;  /* 0x0000000448047c11 */ /* 0x000fe2000f8410ff */
[-C--:B------:R-:W-:Y:S01]  /*38d0*/  FMUL R25, R25, R57.reuse ;  /* 0x0000003919197220 */ /* 0x080fe20000400000 */
[----:B------:R-:W-:Y:S01]  /*38e0*/  ISETP.GT.AND P4, PT, R0, RZ, P0 ;  /* 0x000000ff0000720c */ /* 0x000fe20000784270 */
[-C--:B------:R-:W-:Y:S01]  /*38f0*/  FMUL R11, R26, R57.reuse ;  /* 0x000000391a0b7220 */ /* 0x080fe20000400000 */
[----:B------:R-:W-:Y:S01]  /*3900*/  LEA.HI.X R5, R72, UR5, R7, 0x2, P2 ;  /* 0x0000000548057c11 */ /* 0x000fe200090f1407 */
[-C--:B------:R-:W-:Y:S01]  /*3910*/  FMUL R27, R27, R57.reuse ;  /* 0x000000391b1b7220 */ /* 0x080fe20000400000 */
[----:B------:R-:W-:Y:S01]  /*3920*/  ISETP.GT.AND P2, PT, R0, 0x8, P1 ;  /* 0x000000080000780c */ /* 0x000fe20000f44270 */
[-C--:B------:R-:W-:Y:S01]  /*3930*/  FMUL R29, R29, R57.reuse ;  /* 0x000000391d1d7220 */ /* 0x080fe20000400000 */
[C---:B------:R-:W-:Y:S01]  /*3940*/  SHF.L.U64.HI R77, R76.reuse, 0x5, R77 ;  /* 0x000000054c4d7819 */ /* 0x040fe2000001024d */
[----:B------:R1:W-:Y:S01]  /*3950*/  @P3 STG.E desc[UR36][R4.64], R9 ;  /* 0x0000000904003986 */ /* 0x0003e2000c101924 */
[----:B------:R-:W-:Y:S01]  /*3960*/  LEA R6, P3, R76, R4, 0x5 ;  /* 0x000000044c067211 */ /* 0x000fe200078628ff */
[-C--:B------:R-:W-:Y:S01]  /*3970*/  FMUL R31, R31, R57.reuse ;  /* 0x000000391f1f7220 */ /* 0x080fe20000400000 */
[----:B------:R-:W-:Y:S01]  /*3980*/  ISETP.GT.AND P1, PT, R3, 0x8, PT ;  /* 0x000000080300780c */ /* 0x000fe20003f24270 */
[-C--:B------:R-:W-:Y:S01]  /*3990*/  FMUL R33, R33, R57.reuse ;  /* 0x0000003921217220 */ /* 0x080fe20000400000 */
[C---:B------:R-:W-:Y:S01]  /*39a0*/  ISETP.GT.AND P0, PT, R0.reuse, 0x8, P0 ;  /* 0x000000080000780c */ /* 0x040fe20000704270 */
[----:B------:R-:W-:Y:S01]  /*39b0*/  IMAD.X R7, R77, 0x1, R5, P3 ;  /* 0x000000014d077824 */ /* 0x000fe200018e0605 */
[----:B------:R-:W-:Y:S01]  /*39c0*/  ISETP.GT.AND P3, PT, R3, 0x9, PT ;  /* 0x000000090300780c */ /* 0x000fe20003f64270 */
[----:B------:R-:W-:Y:S01]  /*39d0*/  @P4 STG.E desc[UR36][R4.64+0x4], R25 ;  /* 0x0000041904004986 */ /* 0x000fe2000c101924 */
[C---:B------:R-:W-:Y:S01]  /*39e0*/  ISETP.GT.AND P4, PT, R0.reuse, RZ, P1 ;  /* 0x000000ff0000720c */ /* 0x040fe20000f84270 */
[-C--:B------:R-:W-:Y:S01]  /*39f0*/  FMUL R35, R35, R57.reuse ;  /* 0x0000003923237220 */ /* 0x080fe20000400000 */
[C---:B------:R-:W-:Y:S01]  /*3a00*/  ISETP.GT.AND P1, PT, R0.reuse, 0x8, P1 ;  /* 0x000000080000780c */ /* 0x040fe20000f24270 */
[----:B------:R2:W-:Y:S01]  /*3a10*/  @P2 STG.E desc[UR36][R6.64], R11 ;  /* 0x0000000b06002986 */ /* 0x0005e2000c101924 */
[----:B------:R-:W-:Y:S01]  /*3a20*/  ISETP.GT.AND P2, PT, R0, RZ, P3 ;  /* 0x000000ff0000720c */ /* 0x000fe20001f44270 */
[-C--:B-1----:R-:W-:Y:S01]  /*3a30*/  FMUL R9, R28, R57.reuse ;  /* 0x000000391c097220 */ /* 0x082fe20000400000 */
[C---:B------:R-:W-:Y:S01]  /*3a40*/  ISETP.GT.AND P3, PT, R0.reuse, 0x8, P3 ;  /* 0x000000080000780c */ /* 0x040fe20001f64270 */
[-C--:B------:R-:W-:Y:S01]  /*3a50*/  FMUL R37, R37, R57.reuse ;  /* 0x0000003925257220 */ /* 0x080fe20000400000 */
[-C--:B------:R-:W-:Y:S01]  /*3a60*/  FMUL R39, R39, R57.reuse ;  /* 0x0000003927277220 */ /* 0x080fe20000400000 */
[----:B------:R-:W-:Y:S01]  /*3a70*/  @P0 STG.E desc[UR36][R6.64+0x4], R27 ;  /* 0x0000041b06000986 */ /* 0x000fe2000c101924 */
[----:B------:R-:W-:Y:S01]  /*3a80*/  ISETP.GT.AND P0, PT, R3, 0x10, PT ;  /* 0x000000100300780c */ /* 0x000fe20003f04270 */
[-C--:B------:R-:W-:Y:S01]  /*3a90*/  FMUL R41, R41, R57.reuse ;  /* 0x0000003929297220 */ /* 0x080fe20000400000 */
[-C--:B------:R-:W-:Y:S01]  /*3aa0*/  FMUL R43, R43, R57.reuse ;  /* 0x000000392b2b7220 */ /* 0x080fe20000400000 */
[----:B------:R1:W-:Y:S01]  /*3ab0*/  @P4 STG.E desc[UR36][R4.64+0x20], R9 ;  /* 0x0000200904004986 */ /* 0x0003e2000c101924 */
[----:B------:R-:W-:Y:S01]  /*3ac0*/  ISETP.GT.AND P4, PT, R0, RZ, P0 ;  /* 0x000000ff0000720c */ /* 0x000fe20000784270 */
[-C--:B--2---:R-:W-:Y:S01]  /*3ad0*/  FMUL R11, R30, R57.reuse ;  /* 0x000000391e0b7220 */ /* 0x084fe20000400000 */
[C---:B------:R-:W-:Y:S01]  /*3ae0*/  ISETP.GT.AND P0, PT, R0.reuse, 0x8, P0 ;  /* 0x000000080000780c */ /* 0x040fe20000704270 */
[----:B------:R-:W-:Y:S01]  /*3af0*/  @P2 STG.E desc[UR36][R4.64+0x24], R29 ;  /* 0x0000241d04002986 */ /* 0x000fe2000c101924 */
[----:B------:R-:W-:Y:S01]  /*3b00*/  ISETP.GT.AND P2, PT, R3, 0x11, PT ;  /* 0x000000110300780c */ /* 0x000fe20003f44270 */
[-C--:B------:R-:W-:Y:S01]  /*3b10*/  FMUL R45, R45, R57.reuse ;  /* 0x000000392d2d7220 */ /* 0x080fe20000400000 */
[-C--:B------:R-:W-:Y:S01]  /*3b20*/  FMUL R47, R47, R57.reuse ;  /* 0x000000392f2f7220 */ /* 0x080fe20000400000 */
[----:B------:R2:W-:Y:S01]  /*3b30*/  @P1 STG.E desc[UR36][R6.64+0x20], R11 ;  /* 0x0000200b06001986 */ /* 0x0005e2000c101924 */
[C---:B------:R-:W-:Y:S01]  /*3b40*/  ISETP.GT.AND P1, PT, R0.reuse, RZ, P2 ;  /* 0x000000ff0000720c */ /* 0x040fe20001724270 */
[-C--:B------:R-:W-:Y:S01]  /*3b50*/  FMUL R49, R49, R57.reuse ;  /* 0x0000003931317220 */ /* 0x080fe20000400000 */
[----:B------:R-:W-:Y:S01]  /*3b60*/  ISETP.GT.AND P2, PT, R0, 0x8, P2 ;  /* 0x000000080000780c */ /* 0x000fe20001744270 */
[-C--:B-1----:R-:W-:Y:S01]  /*3b70*/  FMUL R9, R32, R57.reuse ;  /* 0x0000003920097220 */ /* 0x082fe20000400000 */
[----:B------:R-:W-:Y:S01]  /*3b80*/  @P3 STG.E desc[UR36][R6.64+0x24], R31 ;  /* 0x0000241f06003986 */ /* 0x000fe2000c101924 */
[----:B------:R-:W-:Y:S01]  /*3b90*/  ISETP.GT.AND P3, PT, R3, 0x18, PT ;  /* 0x000000180300780c */ /* 0x000fe20003f64270 */
[-C--:B------:R-:W-:Y:S01]  /*3ba0*/  FMUL R51, R51, R57.reuse ;  /* 0x0000003933337220 */ /* 0x080fe20000400000 */
[-C--:B------:R-:W-:Y:S01]  /*3bb0*/  FMUL R53, R53, R57.reuse ;  /* 0x0000003935357220 */ /* 0x080fe20000400000 */
[----:B------:R1:W-:Y:S01]  /*3bc0*/  @P4 STG.E desc[UR36][R4.64+0x40], R9 ;  /* 0x0000400904004986 */ /* 0x0003e2000c101924 */
[----:B------:R-:W-:Y:S01]  /*3bd0*/  ISETP.GT.AND P4, PT, R0, RZ, P3 ;  /* 0x000000ff0000720c */ /* 0x000fe20001f84270 */
[-C--:B0-----:R-:W-:Y:S01]  /*3be0*/  FMUL R13, R54, R57.reuse ;  /* 0x00000039360d7220 */ /* 0x081fe20000400000 */
[-C--:B--2---:R-:W-:Y:S01]  /*3bf0*/  FMUL R11, R34, R57.reuse ;  /* 0x00000039220b7220 */ /* 0x084fe20000400000 */
[----:B------:R-:W-:Y:S01]  /*3c00*/  ISETP.GT.AND P3, PT, R0, 0x8, P3 ;  /* 0x000000080000780c */ /* 0x000fe20001f64270 */
[----:B------:R-:W-:Y:S01]  /*3c10*/  @P1 STG.E desc[UR36][R4.64+0x44], R33 ;  /* 0x0000442104001986 */ /* 0x000fe2000c101924 */
[----:B------:R-:W-:Y:S01]  /*3c20*/  ISETP.GT.AND P1, PT, R3, 0x19, PT ;  /* 0x000000190300780c */ /* 0x000fe20003f24270 */
[----:B------:R-:W-:-:S02]  /*3c30*/  FMUL R55, R55, R57 ;  /* 0x0000003937377220 */ /* 0x000fc40000400000 */
[----:B------:R0:W-:Y:S01]  /*3c40*/  @P0 STG.E desc[UR36][R6.64+0x40], R11 ;  /* 0x0000400b06000986 */ /* 0x0001e2000c101924 */
[----:B------:R-:W-:Y:S01]  /*3c50*/  ISETP.GT.AND P0, PT, R0, RZ, P1 ;  /* 0x000000ff0000720c */ /* 0x000fe20000f04270 */
[-C--:B-1----:R-:W-:Y:S02]  /*3c60*/  FMUL R9, R36, R57.reuse ;  /* 0x0000003924097220 */ /* 0x082fe40000400000 */
[----:B------:R-:W-:Y:S01]  /*3c70*/  @P2 STG.E desc[UR36][R6.64+0x44], R35 ;  /* 0x0000442306002986 */ /* 0x000fe2000c101924 */
[----:B------:R-:W-:Y:S02]  /*3c80*/  ISETP.GT.AND P2, PT, R3, 0x20, PT ;  /* 0x000000200300780c */ /* 0x000fe40003f44270 */
[C---:B------:R-:W-:Y:S01]  /*3c90*/  ISETP.GT.AND P1, PT, R0.reuse, 0x8, P1 ;  /* 0x000000080000780c */ /* 0x040fe20000f24270 */
[----:B------:R1:W-:Y:S01]  /*3ca0*/  @P4 STG.E desc[UR36][R4.64+0x60], R9 ;  /* 0x0000600904004986 */ /* 0x0003e2000c101924 */
[C---:B------:R-:W-:Y:S02]  /*3cb0*/  ISETP.GT.AND P4, PT, R0.reuse, RZ, P2 ;  /* 0x000000ff0000720c */ /* 0x040fe40001784270 */
[----:B------:R-:W-:Y:S01]  /*3cc0*/  ISETP.GT.AND P2, PT, R0, 0x8, P2 ;  /* 0x000000080000780c */ /* 0x000fe20001744270 */
[----:B0-----:R-:W-:-:S02]  /*3cd0*/  FMUL R11, R38, R57 ;  /* 0x00000039260b7220 */ /* 0x001fc40000400000 */
[----:B------:R-:W-:Y:S01]  /*3ce0*/  @P0 STG.E desc[UR36][R4.64+0x64], R37 ;  /* 0x0000642504000986 */ /* 0x000fe2000c101924 */
[----:B------:R-:W-:-:S03]  /*3cf0*/  ISETP.GT.AND P0, PT, R3, 0x21, PT ;  /* 0x000000210300780c */ /* 0x000fc60003f04270 */
[----:B------:R0:W-:Y:S01]  /*3d00*/  @P3 STG.E desc[UR36][R6.64+0x60], R11 ;  /* 0x0000600b06003986 */ /* 0x0001e2000c101924 */
[----:B------:R-:W-:Y:S01]  /*3d10*/  ISETP.GT.AND P3, PT, R0, RZ, P0 ;  /* 0x000000ff0000720c */ /* 0x000fe20000764270 */
[----:B-1----:R-:W-:Y:S01]  /*3d20*/  FMUL R9, R40, R57 ;  /* 0x0000003928097220 */ /* 0x002fe20000400000 */
[----:B------:R-:W-:Y:S01]  /*3d30*/  ISETP.GT.AND P0, PT, R0, 0x8, P0 ;  /* 0x000000080000780c */ /* 0x000fe20000704270 */
[----:B------:R-:W-:Y:S01]  /*3d40*/  @P1 STG.E desc[UR36][R6.64+0x64], R39 ;  /* 0x0000642706001986 */ /* 0x000fe2000c101924 */
[----:B------:R-:W-:-:S03]  /*3d50*/  ISETP.GT.AND P1, PT, R3, 0x28, PT ;  /* 0x000000280300780c */ /* 0x000fc60003f24270 */
[----:B------:R1:W-:Y:S01]  /*3d60*/  @P4 STG.E desc[UR36][R4.64+0x80], R9 ;  /* 0x0000800904004986 */ /* 0x0003e2000c101924 */
[C---:B------:R-:W-:Y:S02]  /*3d70*/  ISETP.GT.AND P4, PT, R0.reuse, RZ, P1 ;  /* 0x000000ff0000720c */ /* 0x040fe40000f84270 */
[----:B------:R-:W-:Y:S01]  /*3d80*/  ISETP.GT.AND P1, PT, R0, 0x8, P1 ;  /* 0x000000080000780c */ /* 0x000fe20000f24270 */
[----:B0-----:R-:W-:Y:S02]  /*3d90*/  FMUL R11, R42, R57 ;  /* 0x000000392a0b7220 */ /* 0x001fe40000400000 */
        /* <DEDUP_REMOVED lines=21> */
[----:B------:R-:W-:Y:S01]  /*3ef0*/  ISETP.GT.AND P4, PT, R3, 0x38, PT ;  /* 0x000000380300780c */ /* 0x000fe20003f84270 */
[----:B0-----:R-:W-:-:S04]  /*3f00*/  FMUL R11, R50, R57 ;  /* 0x00000039320b7220 */ /* 0x001fc80000400000 */
[----:B------:R-:W-:Y:S02]  /*3f10*/  @P1 IMAD.MOV.U32 R2, RZ, RZ, R4 ;  /* 0x000000ffff021224 */ /* 0x000fe400078e0004 */
[----:B------:R-:W-:Y:S02]  /*3f20*/  @P1 IMAD.MOV.U32 R3, RZ, RZ, R5 ;  /* 0x000000ffff031224 */ /* 0x000fe400078e0005 */
[----:B-1----:R-:W-:-:S03]  /*3f30*/  FMUL R9, R52, R57 ;  /* 0x0000003934097220 */ /* 0x002fc60000400000 */
[----:B------:R0:W-:Y:S01]  /*3f40*/  @P1 STG.E desc[UR36][R2.64+0xc4], R49 ;  /* 0x0000c43102001986 */ /* 0x0001e2000c101924 */
[C---:B------:R-:W-:Y:S02]  /*3f50*/  ISETP.GT.AND P1, PT, R0.reuse, RZ, P4 ;  /* 0x000000ff0000720c */ /* 0x040fe40002724270 */
[----:B------:R-:W-:Y:S01]  /*3f60*/  ISETP.GT.AND P4, PT, R0, 0x8, P4 ;  /* 0x000000080000780c */ /* 0x000fe20002784270 */
[----:B0-----:R-:W-:Y:S02]  /*3f70*/  @P0 IMAD.MOV.U32 R2, RZ, RZ, R6 ;  /* 0x000000ffff020224 */ /* 0x001fe400078e0006 */
[----:B------:R-:W-:-:S05]  /*3f80*/  @P0 IMAD.MOV.U32 R3, RZ, RZ, R7 ;  /* 0x000000ffff030224 */ /* 0x000fca00078e0007 */
[----:B------:R0:W-:Y:S01]  /*3f90*/  @P0 STG.E desc[UR36][R2.64+0xc0], R11 ;  /* 0x0000c00b02000986 */ /* 0x0001e2000c101924 */
[C---:B------:R-:W-:Y:S02]  /*3fa0*/  ISETP.GT.AND P0, PT, R0.reuse, RZ, P3 ;  /* 0x000000ff0000720c */ /* 0x040fe40001f04270 */
[----:B------:R-:W-:Y:S01]  /*3fb0*/  ISETP.GT.AND P3, PT, R0, 0x8, P3 ;  /* 0x000000080000780c */ /* 0x000fe20001f64270 */
[----:B0-----:R-:W-:Y:S02]  /*3fc0*/  @P2 IMAD.MOV.U32 R2, RZ, RZ, R6 ;  /* 0x000000ffff022224 */ /* 0x001fe400078e0006 */
[----:B------:R-:W-:-:S05]  /*3fd0*/  @P2 IMAD.MOV.U32 R3, RZ, RZ, R7 ;  /* 0x000000ffff032224 */ /* 0x000fca00078e0007 */
[----:B------:R0:W-:Y:S02]  /*3fe0*/  @P2 STG.E desc[UR36][R2.64+0xc4], R51 ;  /* 0x0000c43302002986 */ /* 0x0001e4000c101924 */
[----:B0-----:R-:W-:Y:S02]  /*3ff0*/  @P1 IMAD.MOV.U32 R2, RZ, RZ, R4 ;  /* 0x000000ffff021224 */ /* 0x001fe400078e0004 */
[----:B------:R-:W-:-:S05]  /*4000*/  @P1 IMAD.MOV.U32 R3, RZ, RZ, R5 ;  /* 0x000000ffff031224 */ /* 0x000fca00078e0005 */
[----:B------:R0:W-:Y:S04]  /*4010*/  @P1 STG.E desc[UR36][R2.64+0xe0], R9 ;  /* 0x0000e00902001986 */ /* 0x0001e8000c101924 */
[----:B------:R1:W-:Y:S01]  /*4020*/  @P0 STG.E desc[UR36][R4.64+0xe4], R53 ;  /* 0x0000e43504000986 */ /* 0x0003e2000c101924 */
[----:B0-----:R-:W-:Y:S02]  /*4030*/  @P4 IMAD.MOV.U32 R2, RZ, RZ, R6 ;  /* 0x000000ffff024224 */ /* 0x001fe400078e0006 */
[----:B------:R-:W-:-:S05]  /*4040*/  @P4 IMAD.MOV.U32 R3, RZ, RZ, R7 ;  /* 0x000000ffff034224 */ /* 0x000fca00078e0007 */
[----:B------:R1:W-:Y:S04]  /*4050*/  @P4 STG.E desc[UR36][R2.64+0xe0], R13 ;  /* 0x0000e00d02004986 */ /* 0x0003e8000c101924 */
[----:B------:R1:W-:Y:S02]  /*4060*/  @P3 STG.E desc[UR36][R6.64+0xe4], R55 ;  /* 0x0000e43706003986 */ /* 0x0003e4000c101924 */
.L_x_101:
[----:B------:R-:W-:Y:S05]  /*4070*/  BSYNC B0 ;  /* 0x0000000000007941 */ /* 0x000fea0003800000 */
.L_x_39:
[----:B-1----:R-:W2:Y:S01]  /*4080*/  LDL.64 R2, [R1] ;  /* 0x0000000001027983 */ /* 0x002ea20000100a00 */
[----:B------:R-:W-:Y:S01]  /*4090*/  ULDC.64 UR4, c[0x0][0x650] ;  /* 0x0001940000047ab9 */ /* 0x000fe20000000a00 */
[----:B------:R1:W-:Y:S01]  /*40a0*/  SYNCS.ARRIVE.TRANS64.A1T0 RZ, [R65+UR47], RZ ;  /* 0x000000ff41ff79a7 */ /* 0x0003e2000810002f */
[----:B------:R-:W-:Y:S01]  /*40b0*/  PRMT R0, RZ, 0x7610, R0 ;  /* 0x00007610ff007816 */ /* 0x000fe20000000000 */
[----:B------:R-:W-:Y:S02]  /*40c0*/  IMAD.MOV.U32 R19, RZ, RZ, -0x1 ;  /* 0xffffffffff137424 */ /* 0x000fe400078e00ff */
[----:B------:R-:W-:Y:S01]  /*40d0*/  IMAD.MOV.U32 R22, RZ, RZ, -0x1 ;  /* 0xffffffffff167424 */ /* 0x000fe200078e00ff */
[----:B--2---:R-:W-:-:S04]  /*40e0*/  LEA R18, P0, R2, R18, 0x1 ;  /* 0x0000001202127211 */ /* 0x004fc800078008ff */
[----:B------:R-:W-:Y:S01]  /*40f0*/  LEA.HI.X R17, R2, R17, R23, 0x1, P0 ;  /* 0x0000001102117211 */ /* 0x000fe200000f0c17 */
[----:B------:R-:W-:Y:S01]  /*4100*/  IMAD.MOV.U32 R2, RZ, RZ, -0x1 ;  /* 0xffffffffff027424 */ /* 0x000fe200078e00ff */
[----:B------:R-:W-:-:S04]  /*4110*/  ISETP.GE.U32.AND P0, PT, R18, UR4, PT ;  /* 0x0000000412007c0c */ /* 0x000fc8000bf06070 */
[----:B------:R-:W-:-:S13]  /*4120*/  ISETP.GE.U32.AND.EX P0, PT, R17, UR5, PT, P0 ;  /* 0x0000000511007c0c */ /* 0x000fda000bf06100 */
[----:B-1----:R-:W-:Y:S05]  /*4130*/  @P0 BRA `(.L_x_102) ;  /* 0x0000000400700947 */ /* 0x002fea0003800000 */
[----:B0---4-:R-:W0:Y:S01]  /*4140*/  S2R R10, SR_CTAID.X ;  /* 0x00000000000a7919 */ /* 0x011e220000002500 */
[----:B---3--:R-:W1:Y:S01]  /*4150*/  LDC.64 R8, c[0x0][0x628] ;  /* 0x00018a00ff087b82 */ /* 0x008e620000000a00 */
[----:B------:R-:W-:Y:S01]  /*4160*/  ULDC UR4, c[0x0][0x150] ;  /* 0x0000540000047ab9 */ /* 0x000fe20000000800 */
[----:B------:R-:W-:Y:S01]  /*4170*/  IMAD.MOV.U32 R6, RZ, RZ, R18 ;  /* 0x000000ffff067224 */ /* 0x000fe200078e0012 */
[----:B------:R-:W2:Y:S01]  /*4180*/  S2R R20, SR_CTAID.Y ;  /* 0x0000000000147919 */ /* 0x000ea20000002600 */
[----:B------:R-:W-:-:S04]  /*4190*/  IMAD.MOV.U32 R7, RZ, RZ, R17 ;  /* 0x000000ffff077224 */ /* 0x000fc800078e0011 */
[----:B------:R-:W3:Y:S08]  /*41a0*/  LDC R15, c[0x0][0x144] ;  /* 0x00005100ff0f7b82 */ /* 0x000ef00000000800 */
[----:B------:R-:W4:Y:S08]  /*41b0*/  LDC R0, c[0x0][0x630] ;  /* 0x00018c00ff007b82 */ /* 0x000f300000000800 */
[----:B------:R-:W2:Y:S01]  /*41c0*/  LDC.64 R12, c[0x0][0x620] ;  /* 0x00018800ff0c7b82 */ /* 0x000ea20000000a00 */
[----:B-1----:R-:W-:-:S04]  /*41d0*/  ISETP.NE.U32.AND P0, PT, R8, RZ, PT ;  /* 0x000000ff0800720c */ /* 0x002fc80003f05070 */
[----:B------:R-:W-:Y:S02]  /*41e0*/  ISETP.NE.AND.EX P0, PT, R9, RZ, PT, P0 ;  /* 0x000000ff0900720c */ /* 0x000fe40003f05300 */
[----:B0-----:R-:W-:-:S05]  /*41f0*/  I2FP.F32.U32 R2, R10 ;  /* 0x0000000a00027245 */ /* 0x001fca0000201000 */
[----:B------:R-:W-:-:S04]  /*4200*/  FMUL R2, R2, UR4 ;  /* 0x0000000402027c20 */ /* 0x000fc80008400000 */
[----:B------:R0:W1:Y:S02]  /*4210*/  F2I.U32.TRUNC.NTZ R14, R2 ;  /* 0x00000002000e7305 */ /* 0x000064000020f000 */
[----:B---34-:R-:W-:Y:S05]  /*4220*/  @!P0 BRA `(.L_x_103) ;  /* 0x0000000000288947 */ /* 0x018fea0003800000 */
[----:B------:R-:W3:Y:S02]  /*4230*/  LDC R3, c[0x0][0x634] ;  /* 0x00018d00ff037b82 */ /* 0x000ee40000000800 */
[----:B---3--:R-:W-:-:S05]  /*4240*/  IADD3 R7, P0, R18, R3, RZ ;  /* 0x0000000312077210 */ /* 0x008fca0007f1e0ff */
[----:B------:R-:W-:-:S04]  /*4250*/  IMAD.X R11, RZ, RZ, R17, P0 ;  /* 0x000000ffff0b7224 */ /* 0x000fc800000e0611 */
[----:B0-----:R-:W-:-:S04]  /*4260*/  IMAD.WIDE.U32 R2, R11, R8, RZ ;  /* 0x000000080b027225 */ /* 0x001fc800078e00ff */
[----:B------:R-:W-:-:S04]  /*4270*/  IMAD.WIDE.U32 R4, P0, R7, R9, R2 ;  /* 0x0000000907047225 */ /* 0x000fc80007800002 */
[----:B------:R-:W-:-:S04]  /*4280*/  IMAD.WIDE.U32 R2, R7, R8, RZ ;  /* 0x0000000807027225 */ /* 0x000fc800078e00ff */
[----:B------:R-:W-:Y:S01]  /*4290*/  IMAD.X R7, RZ, RZ, RZ, P0 ;  /* 0x000000ffff077224 */ /* 0x000fe200000e06ff */
[----:B------:R-:W-:Y:S01]  /*42a0*/  IADD3 RZ, P0, R3, R4, RZ ;  /* 0x0000000403ff7210 */ /* 0x000fe20007f1e0ff */
[----:B------:R-:W-:-:S04]  /*42b0*/  IMAD.MOV.U32 R6, RZ, RZ, R5 ;  /* 0x000000ffff067224 */ /* 0x000fc800078e0005 */
[----:B------:R-:W-:-:S08]  /*42c0*/  IMAD.WIDE.U32.X R6, R11, R9, R6, P0 ;  /* 0x000000090b067225 */ /* 0x000fd000000e0406 */
.L_x_103:
[----:B------:R-:W3:Y:S01]  /*42d0*/  LDC.64 R26, c[0x0][0x640] ;  /* 0x00019000ff1a7b82 */ /* 0x000ee20000000a00 */
[-C--:B------:R-:W-:Y:S01]  /*42e0*/  SHF.R.U64 R11, R6, R0.reuse, R7 ;  /* 0x00000000060b7219 */ /* 0x080fe20000001207 */
[----:B------:R-:W-:Y:S01]  /*42f0*/  IMAD.MOV.U32 R19, RZ, RZ, R17 ;  /* 0x000000ffff137224 */ /* 0x000fe200078e0011 */
[----:B------:R-:W-:Y:S01]  /*4300*/  SHF.R.U32.HI R0, RZ, R0, R7 ;  /* 0x00000000ff007219 */ /* 0x000fe20000011607 */
[----:B-1----:R-:W-:Y:S01]  /*4310*/  IMAD.MOV R14, RZ, RZ, -R14 ;  /* 0x000000ffff0e7224 */ /* 0x002fe200078e0a0e */
[----:B------:R-:W-:Y:S01]  /*4320*/  IADD3 R5, P0, RZ, -R11, RZ ;  /* 0x8000000bff057210 */ /* 0x000fe20007f1e0ff */
[----:B------:R-:W-:Y:S01]  /*4330*/  ULDC UR4, c[0x0][0x154] ;  /* 0x0000550000047ab9 */ /* 0x000fe20000000800 */
[----:B------:R-:W-:Y:S01]  /*4340*/  IMAD.MOV.U32 R7, RZ, RZ, 0x1 ;  /* 0x00000001ff077424 */ /* 0x000fe200078e00ff */
[----:B------:R-:W1:Y:S01]  /*4350*/  LDC R4, c[0x0][0x618] ;  /* 0x00018600ff047b82 */ /* 0x000e620000000800 */
[----:B------:R-:W-:Y:S02]  /*4360*/  IMAD R22, R15, R14, R10 ;  /* 0x0000000e0f167224 */ /* 0x000fe400078e020a */
[----:B------:R-:W-:-:S04]  /*4370*/  IMAD.X R3, RZ, RZ, ~R0, P0 ;  /* 0x000000ffff037224 */ /* 0x000fc800000e0e00 */
[-C--:B--2---:R-:W-:Y:S01]  /*4380*/  IMAD R0, R3, R12.reuse, RZ ;  /* 0x0000000c03007224 */ /* 0x084fe200078e02ff */
[----:B------:R-:W2:Y:S01]  /*4390*/  LDC R6, c[0x0][0x608] ;  /* 0x00018200ff067b82 */ /* 0x000ea20000000800 */
[----:B0-----:R-:W-:-:S04]  /*43a0*/  IMAD.WIDE.U32 R2, R5, R12, R18 ;  /* 0x0000000c05027225 */ /* 0x001fc800078e0012 */
[----:B------:R-:W-:Y:S01]  /*43b0*/  IMAD R5, R5, R13, R0 ;  /* 0x0000000d05057224 */ /* 0x000fe200078e0200 */
[----:B------:R-:W-:Y:S02]  /*43c0*/  I2FP.F32.U32 R0, R20 ;  /* 0x0000001400007245 */ /* 0x000fe40000201000 */
[----:B------:R-:W0:Y:S01]  /*43d0*/  LDC R24, c[0x0][0x658] ;  /* 0x00019600ff187b82 */ /* 0x000e220000000800 */
[----:B------:R-:W-:Y:S01]  /*43e0*/  IMAD.IADD R3, R3, 0x1, R5 ;  /* 0x0000000103037824 */ /* 0x000fe200078e0205 */
[----:B---3--:R-:W-:Y:S01]  /*43f0*/  ISETP.NE.U32.AND P0, PT, R26, RZ, PT ;  /* 0x000000ff1a00720c */ /* 0x008fe20003f05070 */
[----:B------:R-:W-:Y:S01]  /*4400*/  FMUL R0, R0, UR4 ;  /* 0x0000000400007c20 */ /* 0x000fe20008400000 */
[----:B------:R-:W-:Y:S02]  /*4410*/  IMAD.MOV.U32 R5, RZ, RZ, -0x1 ;  /* 0xffffffffff057424 */ /* 0x000fe400078e00ff */
[----:B------:R-:W-:Y:S01]  /*4420*/  ISETP.NE.AND.EX P0, PT, R27, RZ, PT, P0 ;  /* 0x000000ff1b00720c */ /* 0x000fe20003f05300 */
[----:B------:R3:W4:Y:S01]  /*4430*/  F2I.U32.TRUNC.NTZ R12, R0 ;  /* 0x00000000000c7305 */ /* 0x000722000020f000 */
[----:B------:R-:W3:Y:S01]  /*4440*/  LDC R15, c[0x0][0x148] ;  /* 0x00005200ff0f7b82 */ /* 0x000ee20000000800 */
[----:B-1----:R-:W-:-:S02]  /*4450*/  SHF.R.U64 R10, R2, R4, R3 ;  /* 0x00000004020a7219 */ /* 0x002fc40000001203 */
[----:B------:R-:W-:-:S05]  /*4460*/  SHF.R.U32.HI R3, RZ, R4, R3 ;  /* 0x00000004ff037219 */ /* 0x000fca0000011603 */
[----:B------:R-:W1:Y:S01]  /*4470*/  LDC R14, c[0x0][0x600] ;  /* 0x00018000ff0e7b82 */ /* 0x000e620000000800 */
[-CC-:B--2---:R-:W-:Y:S02]  /*4480*/  SHF.R.U64 R8, R10, R6.reuse, R3.reuse ;  /* 0x000000060a087219 */ /* 0x184fe40000001203 */
[----:B------:R-:W-:-:S05]  /*4490*/  SHF.R.U32.HI R3, RZ, R6, R3 ;  /* 0x00000006ff037219 */ /* 0x000fca0000011603 */
[----:B------:R-:W2:Y:S01]  /*44a0*/  LDC R21, c[0x0][0x648] ;  /* 0x00019200ff157b82 */ /* 0x000ea20000000800 */
[-CC-:B0-----:R-:W-:Y:S02]  /*44b0*/  SHF.R.U64 R13, R8, R24.reuse, R3.reuse ;  /* 0x00000018080d7219 */ /* 0x181fe40000001203 */
[-C--:B------:R-:W-:Y:S02]  /*44c0*/  SHF.L.U32 R5, R5, R24.reuse, RZ ;  /* 0x0000001805057219 */ /* 0x080fe400000006ff */
[-C--:B------:R-:W-:Y:S01]  /*44d0*/  SHF.R.U32.HI R3, RZ, R24.reuse, R3 ;  /* 0x00000018ff037219 */ /* 0x080fe20000011603 */
[----:B------:R-:W-:Y:S01]  /*44e0*/  IMAD.MOV.U32 R2, RZ, RZ, R13 ;  /* 0x000000ffff027224 */ /* 0x000fe200078e000d */
[----:B------:R-:W-:Y:S01]  /*44f0*/  SHF.L.U32 R24, R7, R24, RZ ;  /* 0x0000001807187219 */ /* 0x000fe200000006ff */
[----:B------:R-:W0:Y:S01]  /*4500*/  LDC R25, c[0x0][0x638] ;  /* 0x00018e00ff197b82 */ /* 0x000e220000000800 */
[----:B------:R-:W-:-:S07]  /*4510*/  LOP3.LUT R19, RZ, R5, RZ, 0x33, !PT ;  /* 0x00000005ff137212 */ /* 0x000fce00078e33ff */
[----:B------:R-:W0:Y:S01]  /*4520*/  LDC R28, c[0x0][0x610] ;  /* 0x00018400ff1c7b82 */ /* 0x000e220000000800 */
[----:B----4-:R-:W-:Y:S05]  /*4530*/  @!P0 BRA `(.L_x_104) ;  /* 0x0000000000288947 */ /* 0x010fea0003800000 */
[----:B---3--:R-:W3:Y:S02]  /*4540*/  LDC R0, c[0x0][0x64c] ;  /* 0x00019300ff007b82 */ /* 0x008ee40000000800 */
        /* <DEDUP_REMOVED lines=9> */
.L_x_104:
[----:B------:R-:W4:Y:S01]  /*45e0*/  LDC R4, c[0x0][0x65c] ;  /* 0x00019700ff047b82 */ /* 0x000f220000000800 */
[----:B--23--:R-:W-:Y:S01]  /*45f0*/  SHF.R.U64 R0, R2, R21, R3 ;  /* 0x0000001502007219 */ /* 0x00cfe20000001203 */
[----:B-1----:R-:W-:Y:S01]  /*4600*/  VIADD R3, R14, 0xffffffff ;  /* 0xffffffff0e037836 */ /* 0x002fe20000000000 */
[----:B------:R-:W-:Y:S01]  /*4610*/  LOP3.LUT R19, R8, R19, RZ, 0xc0, !PT ;  /* 0x0000001308137212 */ /* 0x000fe200078ec0ff */
[----:B------:R-:W-:Y:S02]  /*4620*/  IMAD.MOV R12, RZ, RZ, -R12 ;  /* 0x000000ffff0c7224 */ /* 0x000fe400078e0a0c */
[----:B------:R-:W-:Y:S01]  /*4630*/  IMAD.MOV R2, RZ, RZ, -R0 ;  /* 0x000000ffff027224 */ /* 0x000fe200078e0a00 */
[----:B------:R-:W-:Y:S01]  /*4640*/  LOP3.LUT R3, R10, R3, RZ, 0xc0, !PT ;  /* 0x000000030a037212 */ /* 0x000fe200078ec0ff */
[----:B------:R-:W-:Y:S02]  /*4650*/  IMAD R19, R24, R0, R19 ;  /* 0x0000000018137224 */ /* 0x000fe400078e0213 */
[----:B0-----:R-:W-:-:S04]  /*4660*/  IMAD R0, R2, R25, R13 ;  /* 0x0000001902007224 */ /* 0x001fc800078e020d */
[----:B------:R-:W-:Y:S01]  /*4670*/  IMAD R2, R0, R14, R3 ;  /* 0x0000000e00027224 */ /* 0x000fe200078e0203 */
[----:B----4-:R-:W-:Y:S01]  /*4680*/  ISETP.NE.AND P0, PT, R4, 0x1, PT ;  /* 0x000000010400780c */ /* 0x010fe20003f05270 */
[----:B------:R-:W-:-:S05]  /*4690*/  IMAD.MOV.U32 R4, RZ, RZ, 0x1 ;  /* 0x00000001ff047424 */ /* 0x000fca00078e00ff */
[----:B------:R-:W-:-:S07]  /*46a0*/  PRMT R0, R4, 0x7610, R0 ;  /* 0x0000761004007816 */ /* 0x000fce0000000000 */
[----:B------:R-:W-:-:S04]  /*46b0*/  @P0 IMAD R22, R15, R12, R20 ;  /* 0x0000000c0f160224 */ /* 0x000fc800078e0214 */
[----:B------:R-:W-:-:S05]  /*46c0*/  IMAD R19, R19, R28, R22 ;  /* 0x0000001c13137224 */ /* 0x000fca00078e0216 */
[----:B------:R-:W-:Y:S02]  /*46d0*/  SEL R22, R2, R19, !P0 ;  /* 0x0000001302167207 */ /* 0x000fe40004000000 */
[----:B------:R-:W-:Y:S01]  /*46e0*/  SEL R19, R19, R2, !P0 ;  /* 0x0000000213137207 */ /* 0x000fe20004000000 */
[----:B------:R-:W-:-:S07]  /*46f0*/  IMAD.MOV.U32 R2, RZ, RZ, R11 ;  /* 0x000000ffff027224 */ /* 0x000fce00078e000b */
.L_x_102:
[----:B------:R-:W-:Y:S02]  /*4700*/  LOP3.LUT P0, RZ, R0, 0xff, RZ, 0xc0, !PT ;  /* 0x000000ff00ff7812 */ /* 0x000fe4000780c0ff */
[----:B------:R-:W-:-:S11]  /*4710*/  LOP3.LUT R75, R75, 0x1, RZ, 0x3c, !PT ;  /* 0x000000014b4b7812 */ /* 0x000fd600078e3cff */
[----:B------:R-:W-:Y:S05]  /*4720*/  @P0 BRA `(.L_x_105) ;  /* 0xffffffd0003c0947 */ /* 0x000fea000383ffff */
[----:B------:R-:W-:Y:S05]  /*4730*/  EXIT ;  /* 0x000000000000794d */ /* 0x000fea0003800000 */
.L_x_18:
[----:B------:R-:W-:-:S08]  /*4740*/  ISETP.NE.AND P0, PT, R5, RZ, PT ;  /* 0x000000ff0500720c */ /* 0x000fd00003f05270 */
[----:B0-2---:R-:W0:-:S00]  /*4750*/  USETMAXREG.DEALLOC.CTAPOOL 0x28 ;  /* 0x00000028000079c8 */ /* 0x005e0000080e0500 */
[----:B------:R-:W-:Y:S05]  /*4760*/  @P0 EXIT ;  /* 0x000000000000094d */ /* 0x000fea0003800000 */
[----:B0-----:R-:W-:Y:S01]  /*4770*/  LOP3.LUT P0, RZ, R8, 0xff, RZ, 0xc0, !PT ;  /* 0x000000ff08ff7812 */ /* 0x001fe2000780c0ff */
[----:B------:R-:W-:Y:S02]  /*4780*/  IMAD.MOV.U32 R0, RZ, RZ, 0x1 ;  /* 0x00000001ff007424 */ /* 0x000fe400078e00ff */
[----:B------:R-:W-:-:S10]  /*4790*/  IMAD.MOV.U32 R8, RZ, RZ, RZ ;  /* 0x000000ffff087224 */ /* 0x000fd400078e00ff */
[----:B------:R-:W-:Y:S05]  /*47a0*/  @!P0 BRA `(.L_x_106) ;  /* 0x0000000c003c8947 */ /* 0x000fea0003800000 */
[----:B------:R-:W0:Y:S01]  /*47b0*/  S2UR UR8, SR_CgaCtaId ;  /* 0x00000000000879c3 */ /* 0x000e220000008800 */
[----:B------:R-:W-:Y:S01]  /*47c0*/  LOP3.LUT P0, RZ, R4, 0x1f, RZ, 0xc0, !PT ;  /* 0x0000001f04ff7812 */ /* 0x000fe2000780c0ff */
[----:B------:R-:W-:Y:S01]  /*47d0*/  ULDC UR5, c[0x0][0x658] ;  /* 0x0001960000057ab9 */ /* 0x000fe20000000800 */
[----:B------:R-:W-:Y:S01]  /*47e0*/  UMOV UR6, 0xffffffff ;  /* 0xffffffff00067882 */ /* 0x000fe20000000000 */
[----:B------:R-:W-:Y:S01]  /*47f0*/  BSSY B0, `(.L_x_106) ;  /* 0x00000ca000007945 */ /* 0x000fe20003800000 */
[----:B------:R-:W-:Y:S01]  /*4800*/  USHF.L.U32 UR6, UR6, UR5, URZ ;  /* 0x0000000506067299 */ /* 0x000fe2000800063f */
[C---:B------:R-:W-:Y:S01]  /*4810*/  ISETP.NE.AND P2, PT, R3.reuse, RZ, PT ;  /* 0x000000ff0300720c */ /* 0x040fe20003f45270 */
[----:B------:R-:W-:Y:S01]  /*4820*/  IMAD.MOV.U32 R9, RZ, RZ, 0x1 ;  /* 0x00000001ff097424 */ /* 0x000fe200078e00ff */
[----:B------:R-:W-:Y:S01]  /*4830*/  ISETP.NE.OR P0, PT, R3, RZ, !P0 ;  /* 0x000000ff0300720c */ /* 0x000fe20004705670 */
[----:B------:R-:W-:Y:S01]  /*4840*/  IMAD.MOV.U32 R0, RZ, RZ, 0x1 ;  /* 0x00000001ff007424 */ /* 0x000fe200078e00ff */
[----:B------:R-:W-:Y:S01]  /*4850*/  LOP3.LUT R6, R16, 0x2, RZ, 0xfc, !PT ;  /* 0x0000000210067812 */ /* 0x000fe200078efcff */
[----:B------:R-:W-:Y:S01]  /*4860*/  IMAD.MOV.U32 R8, RZ, RZ, RZ ;  /* 0x000000ffff087224 */ /* 0x000fe200078e00ff */
[----:B------:R-:W-:Y:S01]  /*4870*/  ULDC UR4, c[0x0][0x600] ;  /* 0x0001800000047ab9 */ /* 0x000fe20000000800 */
[----:B------:R-:W-:Y:S01]  /*4880*/  UMOV UR7, 0x1 ;  /* 0x0000000100077882 */ /* 0x000fe20000000000 */
[----:B------:R-:W-:-:S02]  /*4890*/  UIADD3 UR22, UR40, 0x1, URZ ;  /* 0x0000000128167890 */ /* 0x000fc4000fffe03f */
[----:B------:R-:W-:Y:S02]  /*48a0*/  UIADD3 UR15, UR4, -0x1, URZ ;  /* 0xffffffff040f7890 */ /* 0x000fe4000fffe03f */
[----:B------:R-:W-:Y:S02]  /*48b0*/  USHF.L.U32 UR17, UR7, UR5, URZ ;  /* 0x0000000507117299 */ /* 0x000fe4000800063f */
[----:B------:R-:W-:Y:S01]  /*48c0*/  ULOP3.LUT UR16, URZ, UR6, URZ, 0x33, !UPT ;  /* 0x000000063f107292 */ /* 0x000fe2000f8e333f */
[----:B------:R-:W-:Y:S01]  /*48d0*/  ULDC.64 UR20, c[0x0][0x198] ;  /* 0x0000660000147ab9 */ /* 0x000fe20000000a00 */
[----:B0-----:R-:W-:-:S10]  /*48e0*/  IMAD.U32 R7, RZ, RZ, UR8 ;  /* 0x00000008ff077e24 */ /* 0x001fd4000f8e00ff */
.L_x_118:
[----:B------:R-:W-:-:S03]  /*48f0*/  UMOV UR4, 0xffffffff ;  /* 0xffffffff00047882 */ /* 0x000fc60000000000 */
[----:B------:R-:W-:Y:S05]  /*4900*/  BRA.DIV UR4, `(.L_x_107) ;  /* 0x0000001604607947 */ /* 0x000fea000b800000 */
[----:B------:R-:W-:-:S13]  /*4910*/  ELECT P6, URZ, PT ;  /* 0x00000000003f782f */ /* 0x000fda00038c0000 */
.L_x_141:
[----:B------:R-:W0:Y:S01]  /*4920*/  LDC R3, c[0x0][0x28c] ;  /* 0x0000a300ff037b82 */ /* 0x000e220000000800 */
[----:B------:R-:W-:Y:S01]  /*4930*/  BSSY B1, `(.L_x_108) ;  /* 0x000003c000017945 */ /* 0x000fe20003800000 */
[----:B0-----:R-:W-:-:S13]  /*4940*/  ISETP.LT.OR P6, PT, R3, 0x1, !P6 ;  /* 0x000000010300780c */ /* 0x001fda00077c1670 */
[----:B------:R-:W-:Y:S05]  /*4950*/  @P6 BRA `(.L_x_109) ;  /* 0x0000000000e46947 */ /* 0x000fea0003800000 */
[----:B------:R-:W-:Y:S02]  /*4960*/  IMAD R7, R19, 0x8, R7 ;  /* 0x0000000813077824 */ /* 0x000fe400078e0207 */
[----:B------:R-:W-:Y:S02]  /*4970*/  IMAD.SHL.U32 R22, R22, 0x40, RZ ;  /* 0x0000004016167824 */ /* 0x000fe400078e00ff */
[----:B------:R-:W-:Y:S02]  /*4980*/  IMAD.MOV.U32 R14, RZ, RZ, RZ ;  /* 0x000000ffff0e7224 */ /* 0x000fe400078e00ff */
[----:B------:R-:W-:Y:S02]  /*4990*/  IMAD.U32 R15, RZ, RZ, UR22 ;  /* 0x00000016ff0f7e24 */ /* 0x000fe4000f8e00ff */
[----:B------:R-:W-:Y:S02]  /*49a0*/  IMAD.MOV.U32 R3, RZ, RZ, R0 ;  /* 0x000000ffff037224 */ /* 0x000fe400078e0000 */
[----:B------:R-:W-:-:S02]  /*49b0*/  IMAD.MOV.U32 R4, RZ, RZ, R8 ;  /* 0x000000ffff047224 */ /* 0x000fc400078e0008 */
[----:B------:R-:W-:-:S07]  /*49c0*/  IMAD.SHL.U32 R11, R7, 0x8, RZ ;  /* 0x00000008070b7824 */ /* 0x000fce00078e00ff */
.L_x_113:
[----:B------:R-:W0:Y:S01]  /*49d0*/  S2UR UR4, SR_CgaCtaId ;  /* 0x00000000000479c3 */ /* 0x000e220000008800 */
[----:B------:R-:W-:Y:S02]  /*49e0*/  MOV R10, 0x400 ;  /* 0x00000400000a7802 */ /* 0x000fe40000000f00 */
[----:B------:R-:W-:Y:S01]  /*49f0*/  SHF.L.U32 R5, R3, 0x1f, RZ ;  /* 0x0000001f03057819 */ /* 0x000fe200000006ff */
[----:B0-----:R-:W-:-:S05]  /*4a00*/  IMAD.U32 R7, RZ, RZ, UR4 ;  /* 0x00000004ff077e24 */ /* 0x001fca000f8e00ff */
[----:B------:R-:W-:Y:S02]  /*4a10*/  LEA R13, R7, R10, 0x18 ;  /* 0x0000000a070d7211 */ /* 0x000fe400078ec0ff */
[----:B------:R-:W0:Y:S03]  /*4a20*/  @!P2 LDC R10, c[0x0][0x500] ;  /* 0x00014000ff0aab82 */ /* 0x000e260000000800 */
[----:B------:R-:W-:-:S04]  /*4a30*/  IMAD R12, R4, 0x8, R13 ;  /* 0x00000008040c7824 */ /* 0x000fc800078e020d */
[----:B------:R-:W1:Y:S02]  /*4a40*/  SYNCS.PHASECHK.TRANS64.TRYWAIT P1, [R12+URZ+0x70], R5 ;  /* 0x000070050c0075a7 */ /* 0x000e64000802017f */
[----:B-1----:R-:W-:Y:S05]  /*4a50*/  @!P1 BRA `(.L_x_110) ;  /* 0x00000014002c9947 */ /* 0x002fea0003800000 */
.L_x_142:
[----:B-1----:R-:W-:Y:S01]  /*4a60*/  PRMT R5, R6, 0x9910, RZ ;  /* 0x0000991006057816 */ /* 0x002fe200000000ff */
[----:B0-----:R0:W-:Y:S03]  /*4a70*/  @!P2 SYNCS.ARRIVE.TRANS64 RZ, [R12+URZ], R10 ;  /* 0x0000000a0cffa9a7 */ /* 0x0011e6000800003f */
[----:B------:R-:W-:-:S13]  /*4a80*/  ISETP.NE.AND P1, PT, R5, 0x2, PT ;  /* 0x000000020500780c */ /* 0x000fda0003f25270 */
[----:B0-----:R-:W-:Y:S05]  /*4a90*/  @P1 BRA `(.L_x_111) ;  /* 0x0000000000041947 */ /* 0x001fea0003800000 */
[----:B------:R-:W-:Y:S01]  /*4aa0*/  BPT.TRAP 0x1 ;  /* 0x000000040000795c */ /* 0x000fe20000300000 */
.L_x_111:
[----:B------:R-:W-:Y:S05]  /*4ab0*/  @P0 BRA `(.L_x_112) ;  /* 0x0000000000040947 */ /* 0x000fea0003800000 */
[----:B------:R-:W-:Y:S01]  /*4ac0*/  BPT.TRAP 0x1 ;  /* 0x000000040000795c */ /* 0x000fe20000300000 */
.L_x_112:
[----:B------:R-:W-:Y:S01]  /*4ad0*/  IMAD R5, R4, 0x8, R7 ;  /* 0x0000000804057824 */ /* 0x000fe200078e0207 */
[----:B------:R-:W-:Y:S01]  /*4ae0*/  R2UR UR9, R12 ;  /* 0x000000000c0972ca */ /* 0x000fe200000e0000 */
[----:B------:R-:W-:Y:S01]  /*4af0*/  VIADD R15, R15, 0xffffffff ;  /* 0xffffffff0f0f7836 */ /* 0x000fe20000000000 */
[----:B------:R-:W-:Y:S01]  /*4b00*/  UIADD3 UR4, UP0, UR20, 0xf0, URZ ;  /* 0x000000f014047890 */ /* 0x000fe2000ff1e03f */
[----:B------:R-:W-:Y:S01]  /*4b10*/  IMAD.SHL.U32 R5, R5, 0x100, RZ ;  /* 0x0000010005057824 */ /* 0x000fe200078e00ff */
[----:B------:R-:W-:Y:S01]  /*4b20*/  R2UR UR11, R11 ;  /* 0x000000000b0b72ca */ /* 0x000fe200000e0000 */
[----:B------:R-:W-:Y:S01]  /*4b30*/  UIADD3 UR24, UP1, UR20, 0x1f0, URZ ;  /* 0x000001f014187890 */ /* 0x000fe2000ff3e03f */
[----:B------:R-:W-:Y:S01]  /*4b40*/  R2UR UR10, R14 ;  /* 0x000000000e0a72ca */ /* 0x000fe200000e0000 */
[--C-:B------:R-:W-:Y:S01]  /*4b50*/  IMAD R5, R5, 0x4, R13.reuse ;  /* 0x0000000405057824 */ /* 0x100fe200078e020d */
[----:B------:R-:W-:Y:S01]  /*4b60*/  R2UR UR12, R2 ;  /* 0x00000000020c72ca */ /* 0x000fe200000e0000 */
[----:B------:R-:W-:Y:S01]  /*4b70*/  IMAD R13, R4, 0x2000, R13 ;  /* 0x00002000040d7824 */ /* 0x000fe200078e020d */
[----:B------:R-:W-:Y:S01]  /*4b80*/  R2UR UR18, R22 ;  /* 0x00000000161272ca */ /* 0x000fe200000e0000 */
[----:B------:R-:W-:Y:S01]  /*4b90*/  VIADD R4, R4, 0x1 ;  /* 0x0000000104047836 */ /* 0x000fe20000000000 */
[----:B------:R-:W-:Y:S01]  /*4ba0*/  R2UR UR5, R5 ;  /* 0x00000000050572ca */ /* 0x000fe200000e0000 */
[----:B------:R-:W-:Y:S01]  /*4bb0*/  UIADD3.X UR25, URZ, UR21, URZ, UP1, !UPT ;  /* 0x000000153f197290 */ /* 0x000fe20008ffe43f */
[----:B------:R-:W-:Y:S01]  /*4bc0*/  R2UR UR8, R13 ;  /* 0x000000000d0872ca */ /* 0x000fe200000e0000 */
[----:B------:R-:W-:Y:S01]  /*4bd0*/  UMOV UR19, 0xff0000 ;  /* 0x00ff000000137882 */ /* 0x000fe20000000000 */
[----:B------:R-:W-:Y:S01]  /*4be0*/  ISETP.GT.AND P3, PT, R15, 0x1, PT ;  /* 0x000000010f00780c */ /* 0x000fe20003f64270 */
[----:B------:R-:W-:Y:S01]  /*4bf0*/  UMOV UR6, 0x0 ;  /* 0x0000000000067882 */ /* 0x000fe20000000000 */
[----:B------:R-:W-:Y:S01]  /*4c00*/  UMOV UR7, 0x10000000 ;  /* 0x1000000000077882 */ /* 0x000fe20000000000 */
[----:B------:R-:W-:Y:S01]  /*4c10*/  ISETP.NE.AND P1, PT, R4, 0xe, PT ;  /* 0x0000000e0400780c */ /* 0x000fe20003f25270 */
[----:B------:R-:W-:-:S03]  /*4c20*/  VIADD R14, R14, 0x20 ;  /* 0x000000200e0e7836 */ /* 0x000fc60000000000 */
[----:B------:R-:W-:Y:S02]  /*4c30*/  SEL R10, RZ, 0x1, P1 ;  /* 0x00000001ff0a7807 */ /* 0x000fe40000800000 */
[----:B------:R-:W-:Y:S01]  /*4c40*/  UIADD3 UR13, UR5, 0x200, URZ ;  /* 0x00000200050d7890 */ /* 0x000fe2000fffe03f */
[----:B------:R-:W-:Y:S01]  /*4c50*/  SEL R4, R4, RZ, P1 ;  /* 0x000000ff04047207 */ /* 0x000fe20000800000 */
[----:B------:R-:W-:Y:S01]  /*4c60*/  UIADD3.X UR5, URZ, UR21, URZ, UP0, !UPT ;  /* 0x000000153f057290 */ /* 0x000fe200087fe43f */
[----:B------:R-:W-:Y:S01]  /*4c70*/  LOP3.LUT R3, R3, R10, RZ, 0x3c, !PT ;  /* 0x0000000a03037212 */ /* 0x000fe200078e3cff */
[----:B------:R-:W-:-:S03]  /*4c80*/  UIADD3 UR14, UR8, 0x1c200, URZ ;  /* 0x0001c200080e7890 */ /* 0x000fc6000fffe03f */
[----:B------:R-:W-:-:S04]  /*4c90*/  UMOV UR8, UR13 ;  /* 0x0000000d00087c82 */ /* 0x000fc80008000000 */
[----:B------:R0:W-:Y:S02]  /*4ca0*/  UTMALDG.3D.MULTICAST [UR8], [UR4], UR19, desc[UR6] ;  /* 0x00000608040073b4 */ /* 0x0001e40008011813 */
[----:B0-----:R-:W-:Y:S01]  /*4cb0*/  UMOV UR8, UR14 ;  /* 0x0000000e00087c82 */ /* 0x001fe20008000000 */
[----:B------:R-:W-:Y:S02]  /*4cc0*/  UMOV UR11, UR18 ;  /* 0x00000012000b7c82 */ /* 0x000fe40008000000 */
[----:B------:R0:W-:Y:S02]  /*4cd0*/  UTMALDG.3D [UR8], [UR24], desc[UR6] ;  /* 0x00000608180075b4 */ /* 0x0001e40008011000 */
[----:B0-----:R-:W-:Y:S05]  /*4ce0*/  @P3 BRA `(.L_x_113) ;  /* 0xfffffffc00383947 */ /* 0x001fea000383ffff */
.L_x_109:
[----:B------:R-:W-:Y:S05]  /*4cf0*/  BSYNC B1 ;  /* 0x0000000000017941 */ /* 0x000fea0003800000 */
.L_x_108:
[----:B------:R-:W2:Y:S01]  /*4d00*/  LDL.64 R12, [R1] ;  /* 0x00000000010c7983 */ /* 0x000ea20000100a00 */
[----:B------:R-:W-:Y:S01]  /*4d10*/  LOP3.LUT P4, RZ, R9, 0xff, RZ, 0xc0, !PT ;  /* 0x000000ff09ff7812 */ /* 0x000fe2000788c0ff */
[----:B------:R-:W-:Y:S01]  /*4d20*/  VIADD R8, R8, UR40 ;  /* 0x0000002808087c36 */ /* 0x000fe20008000000 */
[----:B------:R-:W-:Y:S01]  /*4d30*/  ULDC.64 UR4, c[0x0][0x650] ;  /* 0x0001940000047ab9 */ /* 0x000fe20000000a00 */
[----:B------:R-:W-:Y:S01]  /*4d40*/  IMAD.U32 R5, RZ, RZ, UR40 ;  /* 0x00000028ff057e24 */ /* 0x000fe2000f8e00ff */
[----:B------:R-:W-:Y:S01]  /*4d50*/  UISETP.GE.U32.AND UP0, UPT, UR40, 0xe, UPT ;  /* 0x0000000e2800788c */ /* 0x000fe2000bf06070 */
[----:B------:R-:W-:Y:S01]  /*4d60*/  BSSY B1, `(.L_x_114) ;  /* 0x0000070000017945 */ /* 0x000fe20003800000 */
[----:B------:R-:W-:Y:S01]  /*4d70*/  SHF.R.U32.HI R2, RZ, 0x1, R8 ;  /* 0x00000001ff027819 */ /* 0x000fe20000011608 */
[----:B------:R-:W-:Y:S01]  /*4d80*/  IMAD.MOV.U32 R19, RZ, RZ, -0x1 ;  /* 0xffffffffff137424 */ /* 0x000fe200078e00ff */
[----:B------:R-:W-:Y:S01]  /*4d90*/  ISETP.GT.U32.AND P1, PT, R8, 0xd, PT ;  /* 0x0000000d0800780c */ /* 0x000fe20003f24070 */
[----:B------:R-:W-:Y:S01]  /*4da0*/  IMAD.MOV.U32 R22, RZ, RZ, -0x1 ;  /* 0xffffffffff167424 */ /* 0x000fe200078e00ff */
[----:B------:R-:W-:Y:S01]  /*4db0*/  PLOP3.LUT P3, PT, PT, PT, UP0, 0x80, 0x0 ;  /* 0x000000000000781c */ /* 0x000fe20003f6f008 */
[----:B------:R-:W-:Y:S01]  /*4dc0*/  IMAD.WIDE.U32 R2, R2, -0x6db6db6d, RZ ;  /* 0x9249249302027825 */ /* 0x000fe200078e00ff */
[----:B------:R-:W-:Y:S01]  /*4dd0*/  ISETP.LT.U32.AND P1, PT, R5, 0xe, P1 ;  /* 0x0000000e0500780c */ /* 0x000fe20000f21070 */
[----:B------:R-:W0:Y:S01]  /*4de0*/  @P4 S2R R7, SR_CgaCtaId ;  /* 0x0000000000074919 */ /* 0x000e220000008800 */
[----:B------:R-:W-:Y:S01]  /*4df0*/  @P4 MOV R4, 0x400 ;  /* 0x0000040000044802 */ /* 0x000fe20000000f00 */
[----:B------:R-:W-:Y:S01]  /*4e00*/  IMAD.MOV.U32 R2, RZ, RZ, -0x1 ;  /* 0xffffffffff027424 */ /* 0x000fe200078e00ff */
[----:B------:R-:W-:-:S02]  /*4e10*/  SHF.R.U32.HI R5, RZ, 0x2, R3 ;  /* 0x00000002ff057819 */ /* 0x000fc40000011603 */
[----:B------:R-:W-:Y:S02]  /*4e20*/  SEL R3, RZ, 0x1, !P1 ;  /* 0x00000001ff037807 */ /* 0x000fe40004800000 */
[----:B------:R-:W-:Y:S01]  /*4e30*/  PRMT R9, RZ, 0x7610, R9 ;  /* 0x00007610ff097816 */ /* 0x000fe20000000009 */
[----:B------:R-:W-:Y:S01]  /*4e40*/  IMAD R8, R5, -0xe, R8 ;  /* 0xfffffff205087824 */ /* 0x000fe200078e0208 */
[----:B------:R-:W-:Y:S02]  /*4e50*/  LOP3.LUT R0, R0, R3, RZ, 0x3c, !PT ;  /* 0x0000000300007212 */ /* 0x000fe400078e3cff */
[----:B------:R-:W-:Y:S02]  /*4e60*/  PRMT R3, RZ, 0x7610, R3 ;  /* 0x00007610ff037816 */ /* 0x000fe40000000003 */
[----:B------:R-:W-:Y:S02]  /*4e70*/  @P3 LOP3.LUT R0, R0, 0x1, R5, 0x78, !PT ;  /* 0x0000000100003812 */ /* 0x000fe400078e7805 */
[----:B0-----:R-:W-:-:S04]  /*4e80*/  @P4 LEA R4, R7, R4, 0x18 ;  /* 0x0000000407044211 */ /* 0x001fc800078ec0ff */
[----:B------:R0:W-:Y:S01]  /*4e90*/  @P4 SYNCS.ARRIVE.TRANS64.A1T0 RZ, [R4+URZ+0x118], RZ ;  /* 0x000118ff04ff49a7 */ /* 0x0001e2000810003f */
[----:B--2---:R-:W-:-:S04]  /*4ea0*/  IADD3 R18, P4, R18, R12, RZ ;  /* 0x0000000c12127210 */ /* 0x004fc80007f9e0ff */
[----:B------:R-:W-:Y:S01]  /*4eb0*/  ISETP.GE.U32.AND P1, PT, R18, UR4, PT ;  /* 0x0000000412007c0c */ /* 0x000fe2000bf26070 */
[----:B------:R-:W-:-:S05]  /*4ec0*/  IMAD.X R17, R17, 0x1, R23, P4 ;  /* 0x0000000111117824 */ /* 0x000fca00020e0617 */
[----:B------:R-:W-:-:S13]  /*4ed0*/  ISETP.GE.U32.AND.EX P1, PT, R17, UR5, PT, P1 ;  /* 0x0000000511007c0c */ /* 0x000fda000bf26110 */
[----:B0-----:R-:W-:Y:S05]  /*4ee0*/  @P1 BRA `(.L_x_115) ;  /* 0x00000004005c1947 */ /* 0x001fea0003800000 */
[----:B------:R-:W0:Y:S01]  /*4ef0*/  S2R R12, SR_CTAID.X ;  /* 0x00000000000c7919 */ /* 0x000e220000002500 */
[----:B------:R-:W-:Y:S01]  /*4f00*/  ULDC.64 UR4, c[0x0][0x628] ;  /* 0x00018a0000047ab9 */ /* 0x000fe20000000a00 */
[----:B------:R-:W1:Y:S01]  /*4f10*/  LDC R13, c[0x0][0x144] ;  /* 0x00005100ff0d7b82 */ /* 0x000e620000000800 */
[----:B------:R-:W-:Y:S01]  /*4f20*/  ISETP.NE.U32.AND P1, PT, RZ, UR4, PT ;  /* 0x00000004ff007c0c */ /* 0x000fe2000bf25070 */
[----:B------:R-:W2:Y:S01]  /*4f30*/  S2R R10, SR_CTAID.Y ;  /* 0x00000000000a7919 */ /* 0x000ea20000002600 */
[----:B------:R-:W-:Y:S01]  /*4f40*/  ULDC UR7, c[0x0][0x630] ;  /* 0x00018c0000077ab9 */ /* 0x000fe20000000800 */
[----:B------:R-:W-:Y:S01]  /*4f50*/  ULDC UR8, c[0x0][0x150] ;  /* 0x0000540000087ab9 */ /* 0x000fe20000000800 */
[----:B------:R-:W-:Y:S01]  /*4f60*/  ISETP.NE.AND.EX P1, PT, RZ, UR5, PT, P1 ;  /* 0x00000005ff007c0c */ /* 0x000fe2000bf25310 */
[----:B------:R-:W-:Y:S02]  /*4f70*/  IMAD.MOV.U32 R2, RZ, RZ, R18 ;  /* 0x000000ffff027224 */ /* 0x000fe400078e0012 */
[----:B------:R-:W-:Y:S01]  /*4f80*/  IMAD.MOV.U32 R3, RZ, RZ, R17 ;  /* 0x000000ffff037224 */ /* 0x000fe200078e0011 */
[----:B0-----:R-:W-:-:S09]  /*4f90*/  I2FP.F32.U32 R14, R12 ;  /* 0x0000000c000e7245 */ /* 0x001fd20000201000 */
[----:B------:R-:W-:Y:S05]  /*4fa0*/  @!P1 BRA `(.L_x_116) ;  /* 0x0000000000289947 */ /* 0x000fea0003800000 */
[----:B------:R-:W-:Y:S02]  /*4fb0*/  ULDC UR6, c[0x0][0x634] ;  /* 0x00018d0000067ab9 */ /* 0x000fe40000000800 */
[----:B------:R-:W-:-:S05]  /*4fc0*/  IADD3 R3, P1, R18, UR6, RZ ;  /* 0x0000000612037c10 */ /* 0x000fca000ff3e0ff */
[----:B------:R-:W-:-:S04]  /*4fd0*/  IMAD.X R11, RZ, RZ, R17, P1 ;  /* 0x000000ffff0b7224 */ /* 0x000fc800008e0611 */
[----:B------:R-:W-:-:S04]  /*4fe0*/  IMAD.WIDE.U32 R4, R11, UR4, RZ ;  /* 0x000000040b047c25 */ /* 0x000fc8000f8e00ff */
[----:B------:R-:W-:-:S04]  /*4ff0*/  IMAD.WIDE.U32 R4, P1, R3, UR5, R4 ;  /* 0x0000000503047c25 */ /* 0x000fc8000f820004 */
[----:B------:R-:W-:-:S04]  /*5000*/  IMAD.WIDE.U32 R2, R3, UR4, RZ ;  /* 0x0000000403027c25 */ /* 0x000fc8000f8e00ff */
[----:B------:R-:W-:Y:S01]  /*5010*/  IMAD.MOV.U32 R2, RZ, RZ, R5 ;  /* 0x000000ffff027224 */ /* 0x000fe200078e0005 */
[----:B------:R-:W-:Y:S01]  /*5020*/  IADD3 RZ, P3, R3, R4, RZ ;  /* 0x0000000403ff7210 */ /* 0x000fe20007f7e0ff */
[----:B------:R-:W-:-:S04]  /*5030*/  IMAD.X R3, RZ, RZ, RZ, P1 ;  /* 0x000000ffff037224 */ /* 0x000fc800008e06ff */
[----:B------:R-:W-:-:S08]  /*5040*/  IMAD.WIDE.U32.X R2, R11, UR5, R2, P3 ;  /* 0x000000050b027c25 */ /* 0x000fd000098e0402 */
.L_x_116:
[----:B------:R-:W-:Y:S01]  /*5050*/  FMUL R14, R14, UR8 ;  /* 0x000000080e0e7c20 */ /* 0x000fe20008400000 */
[--C-:B------:R-:W-:Y:S01]  /*5060*/  SHF.R.U64 R11, R2, UR7, R3.reuse ;  /* 0x00000007020b7c19 */ /* 0x100fe20008001203 */
[----:B------:R-:W-:Y:S01]  /*5070*/  ULDC.64 UR4, c[0x0][0x620] ;  /* 0x0001880000047ab9 */ /* 0x000fe20000000a00 */
[----:B------:R-:W-:Y:S01]  /*5080*/  SHF.R.U32.HI R2, RZ, UR7, R3 ;  /* 0x00000007ff027c19 */ /* 0x000fe20008011603 */
[----:B------:R-:W-:Y:S01]  /*5090*/  IMAD.MOV.U32 R3, RZ, RZ, R17 ;  /* 0x000000ffff037224 */ /* 0x000fe200078e0011 */
[----:B------:R-:W-:Y:S01]  /*50a0*/  IADD3 R15, P1, RZ, -R11, RZ ;  /* 0x8000000bff0f7210 */ /* 0x000fe20007f3e0ff */
[----:B------:R-:W0:Y:S01]  /*50b0*/  F2I.U32.TRUNC.NTZ R14, R14 ;  /* 0x0000000e000e7305 */ /* 0x000e22000020f000 */
[----:B------:R-:W-:-:S03]  /*50c0*/  ULDC.64 UR6, c[0x0][0x640] ;  /* 0x0001900000067ab9 */ /* 0x000fc60000000a00 */
[----:B------:R-:W-:Y:S01]  /*50d0*/  IMAD.X R2, RZ, RZ, ~R2, P1 ;  /* 0x000000ffff027224 */ /* 0x000fe200008e0e02 */
[----:B------:R-:W-:-:S03]  /*50e0*/  ISETP.NE.U32.AND P1, PT, RZ, UR6, PT ;  /* 0x00000006ff007c0c */ /* 0x000fc6000bf25070 */
[----:B------:R-:W-:Y:S01]  /*50f0*/  IMAD R2, R2, UR4, RZ ;  /* 0x0000000402027c24 */ /* 0x000fe2000f8e02ff */
[----:B------:R-:W-:-:S03]  /*5100*/  ISETP.NE.AND.EX P1, PT, RZ, UR7, PT, P1 ;  /* 0x00000007ff007c0c */ /* 0x000fc6000bf25310 */
[C---:B------:R-:W-:Y:S01]  /*5110*/  IMAD R5, R15.reuse, UR5, R2 ;  /* 0x000000050f057c24 */ /* 0x040fe2000f8e0202 */
[----:B------:R-:W-:Y:S01]  /*5120*/  ULDC UR5, c[0x0][0x154] ;  /* 0x0000550000057ab9 */ /* 0x000fe20000000800 */
[----:B------:R-:W-:Y:S02]  /*5130*/  IMAD.MOV.U32 R2, RZ, RZ, R18 ;  /* 0x000000ffff027224 */ /* 0x000fe400078e0012 */
[----:B0-----:R-:W-:Y:S02]  /*5140*/  IMAD.MOV R4, RZ, RZ, -R14 ;  /* 0x000000ffff047224 */ /* 0x001fe400078e0a0e */
[----:B------:R-:W-:Y:S01]  /*5150*/  IMAD.WIDE.U32 R2, R15, UR4, R2 ;  /* 0x000000040f027c25 */ /* 0x000fe2000f8e0002 */
[----:B------:R-:W-:-:S03]  /*5160*/  ULDC UR4, c[0x0][0x618] ;  /* 0x0001860000047ab9 */ /* 0x000fc60000000800 */
[----:B-1----:R-:W-:Y:S01]  /*5170*/  IMAD R12, R13, R4, R12 ;  /* 0x000000040d0c7224 */ /* 0x002fe200078e020c */
[----:B--2---:R-:W-:Y:S01]  /*5180*/  I2FP.F32.U32 R4, R10 ;  /* 0x0000000a00047245 */ /* 0x004fe20000201000 */
[----:B------:R-:W0:Y:S01]  /*5190*/  LDC R13, c[0x0][0x148] ;  /* 0x00005200ff0d7b82 */ /* 0x000e220000000800 */
[----:B------:R-:W-:-:S03]  /*51a0*/  IMAD.IADD R3, R3, 0x1, R5 ;  /* 0x0000000103037824 */ /* 0x000fc600078e0205 */
[----:B------:R-:W-:Y:S02]  /*51b0*/  FMUL R4, R4, UR5 ;  /* 0x0000000504047c20 */ /* 0x000fe40008400000 */
[--C-:B------:R-:W-:Y:S02]  /*51c0*/  SHF.R.U64 R14, R2, UR4, R3.reuse ;  /* 0x00000004020e7c19 */ /* 0x100fe40008001203 */
[----:B------:R-:W-:Y:S01]  /*51d0*/  SHF.R.U32.HI R3, RZ, UR4, R3 ;  /* 0x00000004ff037c19 */ /* 0x000fe20008011603 */
[----:B------:R1:W2:Y:S01]  /*51e0*/  F2I.U32.TRUNC.NTZ R20, R4 ;  /* 0x0000000400147305 */ /* 0x0002a2000020f000 */
[----:B------:R-:W-:Y:S02]  /*51f0*/  ULDC UR4, c[0x0][0x608] ;  /* 0x0001820000047ab9 */ /* 0x000fe40000000800 */
[--C-:B------:R-:W-:Y:S02]  /*5200*/  SHF.R.U64 R19, R14, UR4, R3.reuse ;  /* 0x000000040e137c19 */ /* 0x100fe40008001203 */
[----:B------:R-:W-:Y:S01]  /*5210*/  SHF.R.U32.HI R2, RZ, UR4, R3 ;  /* 0x00000004ff027c19 */ /* 0x000fe20008011603 */
[----:B------:R-:W-:-:S03]  /*5220*/  ULDC UR4, c[0x0][0x658] ;  /* 0x0001960000047ab9 */ /* 0x000fc60000000800 */
[--C-:B------:R-:W-:Y:S02]  /*5230*/  SHF.R.U64 R15, R19, UR4, R2.reuse ;  /* 0x00000004130f7c19 */ /* 0x100fe40008001202 */
[----:B------:R-:W-:-:S03]  /*5240*/  SHF.R.U32.HI R21, RZ, UR4, R2 ;  /* 0x00000004ff157c19 */ /* 0x000fc60008011602 */
[----:B------:R-:W-:Y:S02]  /*5250*/  IMAD.MOV.U32 R2, RZ, RZ, R15 ;  /* 0x000000ffff027224 */ /* 0x000fe400078e000f */
[----:B------:R-:W-:Y:S01]  /*5260*/  IMAD.MOV.U32 R3, RZ, RZ, R21 ;  /* 0x000000ffff037224 */ /* 0x000fe200078e0015 */
[----:B-12---:R-:W-:Y:S06]  /*5270*/  @!P1 BRA `(.L_x_117) ;  /* 0x0000000000289947 */ /* 0x006fec0003800000 */
        /* <DEDUP_REMOVED lines=10> */
.L_x_117:
[----:B------:R-:W1:Y:S01]  /*5320*/  LDC R4, c[0x0][0x65c] ;  /* 0x00019700ff047b82 */ /* 0x000e620000000800 */
[----:B------:R-:W-:Y:S01]  /*5330*/  ULDC UR4, c[0x0][0x648] ;  /* 0x0001920000047ab9 */ /* 0x000fe20000000800 */
[----:B------:R-:W-:Y:S01]  /*5340*/  LOP3.LUT R19, R19, UR16, RZ, 0xc0, !PT ;  /* 0x0000001013137c12 */ /* 0x000fe2000f8ec0ff */
[----:B------:R-:W-:Y:S01]  /*5350*/  IMAD.MOV R20, RZ, RZ, -R20 ;  /* 0x000000ffff147224 */ /* 0x000fe200078e0a14 */
[----:B------:R-:W-:Y:S01]  /*5360*/  SHF.R.U64 R2, R2, UR4, R3 ;  /* 0x0000000402027c19 */ /* 0x000fe20008001203 */
[----:B------:R-:W-:Y:S01]  /*5370*/  ULDC UR4, c[0x0][0x638] ;  /* 0x00018e0000047ab9 */ /* 0x000fe20000000800 */
[----:B------:R-:W-:Y:S01]  /*5380*/  LOP3.LUT R14, R14, UR15, RZ, 0xc0, !PT ;  /* 0x0000000f0e0e7c12 */ /* 0x000fe2000f8ec0ff */
[----:B------:R-:W-:Y:S01]  /*5390*/  ULDC UR5, c[0x0][0x610] ;  /* 0x0001840000057ab9 */ /* 0x000fe20000000800 */
[----:B------:R-:W-:Y:S02]  /*53a0*/  IMAD.MOV.U32 R3, RZ, RZ, 0x1 ;  /* 0x00000001ff037424 */ /* 0x000fe400078e00ff */
[----:B------:R-:W-:Y:S01]  /*53b0*/  IMAD R19, R2, UR17, R19 ;  /* 0x0000001102137c24 */ /* 0x000fe2000f8e0213 */
[----:B-1----:R-:W-:Y:S01]  /*53c0*/  ISETP.NE.AND P1, PT, R4, 0x1, PT ;  /* 0x000000010400780c */ /* 0x002fe20003f25270 */
[----:B------:R-:W-:-:S02]  /*53d0*/  IMAD.MOV R4, RZ, RZ, -R2 ;  /* 0x000000ffff047224 */ /* 0x000fc400078e0a02 */
[----:B------:R-:W-:Y:S02]  /*53e0*/  IMAD.MOV.U32 R2, RZ, RZ, R11 ;  /* 0x000000ffff027224 */ /* 0x000fe400078e000b */
[----:B------:R-:W-:Y:S01]  /*53f0*/  IMAD R15, R4, UR4, R15 ;  /* 0x00000004040f7c24 */ /* 0x000fe2000f8e020f */
[----:B------:R-:W-:-:S03]  /*5400*/  ULDC UR4, c[0x0][0x600] ;  /* 0x0001800000047ab9 */ /* 0x000fc60000000800 */
[----:B------:R-:W-:-:S04]  /*5410*/  IMAD R15, R15, UR4, R14 ;  /* 0x000000040f0f7c24 */ /* 0x000fc8000f8e020e */
[----:B0-----:R-:W-:-:S04]  /*5420*/  @P1 IMAD R12, R13, R20, R10 ;  /* 0x000000140d0c1224 */ /* 0x001fc800078e020a */
[----:B------:R-:W-:-:S05]  /*5430*/  IMAD R12, R19, UR5, R12 ;  /* 0x00000005130c7c24 */ /* 0x000fca000f8e020c */
[----:B------:R-:W-:Y:S02]  /*5440*/  SEL R22, R15, R12, !P1 ;  /* 0x0000000c0f167207 */ /* 0x000fe40004800000 */
[----:B------:R-:W-:-:S07]  /*5450*/  SEL R19, R12, R15, !P1 ;  /* 0x0000000f0c137207 */ /* 0x000fce0004800000 */
.L_x_115:
[----:B------:R-:W-:Y:S05]  /*5460*/  BSYNC B1 ;  /* 0x0000000000017941 */ /* 0x000fea0003800000 */
.L_x_114:
[----:B------:R-:W-:-:S13]  /*5470*/  LOP3.LUT P1, RZ, R3, 0xff, RZ, 0xc0, !PT ;  /* 0x000000ff03ff7812 */ /* 0x000fda000782c0ff */
[----:B------:R-:W-:Y:S05]  /*5480*/  @P1 BRA `(.L_x_118) ;  /* 0xfffffff400181947 */ /* 0x000fea000383ffff */
[----:B------:R-:W-:Y:S05]  /*5490*/  BSYNC B0 ;  /* 0x0000000000007941 */ /* 0x000fea0003800000 */
.L_x_106:
[----:B------:R-:W-:-:S03]  /*54a0*/  UMOV UR4, 0xffffffff ;  /* 0xffffffff00047882 */ /* 0x000fc60000000000 */
[----:B------:R-:W-:Y:S05]  /*54b0*/  BRA.DIV UR4, `(.L_x_119) ;  /* 0x0000000a04a87947 */ /* 0x000fea000b800000 */
[----:B------:R-:W-:-:S13]  /*54c0*/  ELECT P6, URZ, PT ;  /* 0x00000000003f782f */ /* 0x000fda00038c0000 */
.L_x_145:
[----:B------:R-:W-:Y:S04]  /*54d0*/  BSSY B0, `(.L_x_120) ;  /* 0x0000085000007945 */ /* 0x000fe80003800000 */
[----:B------:R-:W-:Y:S05]  /*54e0*/  @!P6 BRA `(.L_x_121) ;  /* 0x00000008000ce947 */ /* 0x000fea0003800000 */
[----:B------:R-:W-:-:S04]  /*54f0*/  LOP3.LUT R16, R16, 0x2, RZ, 0xfc, !PT ;  /* 0x0000000210107812 */ /* 0x000fc800078efcff */
[----:B------:R-:W-:-:S13]  /*5500*/  ISETP.NE.AND P0, PT, R16, 0x3, PT ;  /* 0x000000031000780c */ /* 0x000fda0003f05270 */
[----:B------:R-:W-:Y:S05]  /*5510*/  @!P0 BRA `(.L_x_122) ;  /* 0x0000000000048947 */ /* 0x000fea0003800000 */
[----:B------:R-:W-:Y:S01]  /*5520*/  BPT.TRAP 0x1 ;  /* 0x000000040000795c */ /* 0x000fe20000300000 */
.L_x_122:
[----:B------:R-:W0:Y:S01]  /*5530*/  S2R R3, SR_CgaCtaId ;  /* 0x0000000000037919 */ /* 0x000e220000008800 */
[----:B------:R-:W-:-:S04]  /*5540*/  MOV R2, 0x400 ;  /* 0x0000040000027802 */ /* 0x000fc80000000f00 */
[----:B0-----:R-:W-:Y:S02]  /*5550*/  LEA R3, R3, R2, 0x18 ;  /* 0x0000000203037211 */ /* 0x001fe400078ec0ff */
[----:B------:R-:W-:-:S03]  /*5560*/  SHF.L.U32 R2, R0, 0x1f, RZ ;  /* 0x0000001f00027819 */ /* 0x000fc600000006ff */
[----:B------:R-:W-:-:S04]  /*5570*/  VIADD R3, R3, 0x70 ;  /* 0x0000007003037836 */ /* 0x000fc80000000000 */
[C---:B------:R-:W-:Y:S02]  /*5580*/  IMAD R7, R8.reuse, 0x8, R3 ;  /* 0x0000000808077824 */ /* 0x040fe400078e0203 */
[----:B------:R-:W-:Y:S02]  /*5590*/  VIADD R8, R8, 0x1 ;  /* 0x0000000108087836 */ /* 0x000fe40000000000 */
[----:B------:R-:W0:Y:S03]  /*55a0*/  SYNCS.PHASECHK.TRANS64.TRYWAIT P0, [R7+URZ], R2 ;  /* 0x00000002070075a7 */ /* 0x000e26000800017f */
[----:B------:R-:W-:-:S04]  /*55b0*/  ISETP.NE.AND P1, PT, R8, 0xe, PT ;  /* 0x0000000e0800780c */ /* 0x000fc80003f25270 */
[----:B------:R-:W-:Y:S02]  /*55c0*/  SEL R5, RZ, 0x1, P1 ;  /* 0x00000001ff057807 */ /* 0x000fe40000800000 */
[----:B------:R-:W-:Y:S02]  /*55d0*/  SEL R8, R8, RZ, P1 ;  /* 0x000000ff08087207 */ /* 0x000fe40000800000 */
[----:B------:R-:W-:-:S03]  /*55e0*/  LOP3.LUT R5, R0, R5, RZ, 0x3c, !PT ;  /* 0x0000000500057212 */ /* 0x000fc600078e3cff */
[----:B------:R-:W-:Y:S01]  /*55f0*/  IMAD R9, R8, 0x8, R3 ;  /* 0x0000000808097824 */ /* 0x000fe200078e0203 */
[----:B------:R-:W-:Y:S01]  /*5600*/  SHF.L.U32 R4, R5, 0x1f, RZ ;  /* 0x0000001f05047819 */ /* 0x000fe200000006ff */
[----:B0-----:R-:W-:Y:S06]  /*5610*/  @!P0 BRA `(.L_x_123) ;  /* 0x0000000800708947 */ /* 0x001fec0003800000 */
.L_x_146:
[----:B------:R-:W1:Y:S01]  /*5620*/  SYNCS.PHASECHK.TRANS64.TRYWAIT P0, [R9+URZ], R4 ;  /* 0x00000004090075a7 */ /* 0x000e62000800017f */
[----:B------:R-:W-:-:S05]  /*5630*/  VIADD R0, R8, 0x1 ;  /* 0x0000000108007836 */ /* 0x000fca0000000000 */
[----:B------:R-:W-:-:S04]  /*5640*/  ISETP.NE.AND P1, PT, R0, 0xe, PT ;  /* 0x0000000e0000780c */ /* 0x000fc80003f25270 */
[----:B0-----:R-:W-:Y:S02]  /*5650*/  SEL R2, RZ, 0x1, P1 ;  /* 0x00000001ff027807 */ /* 0x001fe40000800000 */
[----:B------:R-:W-:Y:S02]  /*5660*/  SEL R0, R0, RZ, P1 ;  /* 0x000000ff00007207 */ /* 0x000fe40000800000 */
[----:B------:R-:W-:-:S03]  /*5670*/  LOP3.LUT R7, R5, R2, RZ, 0x3c, !PT ;  /* 0x0000000205077212 */ /* 0x000fc600078e3cff */
[----:B------:R-:W-:Y:S01]  /*5680*/  IMAD R6, R0, 0x8, R3 ;  /* 0x0000000800067824 */ /* 0x000fe200078e0203 */
[----:B------:R-:W-:Y:S01]  /*5690*/  SHF.L.U32 R5, R7, 0x1f, RZ ;  /* 0x0000001f07057819 */ /* 0x000fe200000006ff */
[----:B-1----:R-:W-:Y:S06]  /*56a0*/  @!P0 BRA `(.L_x_124) ;  /* 0x0000000800608947 */ /* 0x002fec0003800000 */
.L_x_147:
[----:B------:R-:W1:Y:S01]  /*56b0*/  SYNCS.PHASECHK.TRANS64.TRYWAIT P0, [R6+URZ], R5 ;  /* 0x00000005060075a7 */ /* 0x000e62000800017f */
[----:B------:R-:W-:-:S05]  /*56c0*/  VIADD R0, R0, 0x1 ;  /* 0x0000000100007836 */ /* 0x000fca0000000000 */
[----:B------:R-:W-:-:S04]  /*56d0*/  ISETP.NE.AND P1, PT, R0, 0xe, PT ;  /* 0x0000000e0000780c */ /* 0x000fc80003f25270 */
[----:B------:R-:W-:Y:S02]  /*56e0*/  SEL R2, RZ, 0x1, P1 ;  /* 0x00000001ff027807 */ /* 0x000fe40000800000 */
[----:B------:R-:W-:Y:S02]  /*56f0*/  SEL R0, R0, RZ, P1 ;  /* 0x000000ff00007207 */ /* 0x000fe40000800000 */
[----:B------:R-:W-:-:S03]  /*5700*/  LOP3.LUT R7, R7, R2, RZ, 0x3c, !PT ;  /* 0x0000000207077212 */ /* 0x000fc600078e3cff */
[----:B0-----:R-:W-:Y:S01]  /*5710*/  IMAD R9, R0, 0x8, R3 ;  /* 0x0000000800097824 */ /* 0x001fe200078e0203 */
[----:B------:R-:W-:Y:S01]  /*5720*/  SHF.L.U32 R4, R7, 0x1f, RZ ;  /* 0x0000001f07047819 */ /* 0x000fe200000006ff */
[----:B-1----:R-:W-:Y:S06]  /*5730*/  @!P0 BRA `(.L_x_125) ;  /* 0x0000000800508947 */ /* 0x002fec0003800000 */
.L_x_148:
        /* <DEDUP_REMOVED lines=9> */
.L_x_149:
        /* <DEDUP_REMOVED lines=9> */
.L_x_150:
        /* <DEDUP_REMOVED lines=9> */
.L_x_151:
        /* <DEDUP_REMOVED lines=9> */
.L_x_152:
        /* <DEDUP_REMOVED lines=9> */
.L_x_153:
        /* <DEDUP_REMOVED lines=9> */
.L_x_154:
        /* <DEDUP_REMOVED lines=9> */
.L_x_155:
        /* <DEDUP_REMOVED lines=9> */
.L_x_156:
        /* <DEDUP_REMOVED lines=9> */
.L_x_157:
[----:B------:R-:W1:Y:S01]  /*5c50*/  SYNCS.PHASECHK.TRANS64.TRYWAIT P0, [R6+URZ], R5 ;  /* 0x00000005060075a7 */ /* 0x000e62000800017f */
[----:B------:R-:W-:-:S05]  /*5c60*/  VIADD R0, R0, 0x1 ;  /* 0x0000000100007836 */ /* 0x000fca0000000000 */
[----:B------:R-:W-:-:S04]  /*5c70*/  ISETP.NE.AND P1, PT, R0, 0xe, PT ;  /* 0x0000000e0000780c */ /* 0x000fc80003f25270 */
[----:B------:R-:W-:Y:S02]  /*5c80*/  SEL R2, RZ, 0x1, P1 ;  /* 0x00000001ff027807 */ /* 0x000fe40000800000 */
[----:B------:R-:W-:Y:S02]  /*5c90*/  SEL R0, R0, RZ, P1 ;  /* 0x000000ff00007207 */ /* 0x000fe40000800000 */
[----:B------:R-:W-:Y:S01]  /*5ca0*/  LOP3.LUT R2, R7, R2, RZ, 0x3c, !PT ;  /* 0x0000000207027212 */ /* 0x000fe200078e3cff */
[----:B-1----:R-:W-:Y:S06]  /*5cb0*/  @!P0 BRA `(.L_x_135) ;  /* 0x0000000400b88947 */ /* 0x002fec0003800000 */
.L_x_158:
[----:B------:R-:W-:Y:S01]  /*5cc0*/  IMAD R3, R0, 0x8, R3 ;  /* 0x0000000800037824 */ /* 0x000fe200078e0203 */
[----:B------:R-:W-:-:S07]  /*5cd0*/  SHF.L.U32 R0, R2, 0x1f, RZ ;  /* 0x0000001f02007819 */ /* 0x000fce00000006ff */
.L_x_136:
[----:B--2---:R2:W4:Y:S02]  /*5ce0*/  SYNCS.PHASECHK.TRANS64.TRYWAIT P0, [R3+URZ], R0 ;  /* 0x00000000030075a7 */ /* 0x004524000800017f */
[----:B----4-:R-:W-:Y:S05]  /*5cf0*/  @!P0 NANOSLEEP.SYNCS 0x989680 ;  /* 0x009896800000895d */ /* 0x010fea0003900000 */
[----:B------:R-:W4:Y:S02]  /*5d00*/  @!P0 SYNCS.PHASECHK.TRANS64 P0, [R3+URZ], R0 ;  /* 0x00000000030085a7 */ /* 0x000f24000800007f */
[----:B----4-:R-:W-:Y:S05]  /*5d10*/  @!P0 BRA `(.L_x_136) ;  /* 0xfffffffc00f08947 */ /* 0x010fea000383ffff */
.L_x_121:
[----:B------:R-:W-:Y:S05]  /*5d20*/  BSYNC B0 ;  /* 0x0000000000007941 */ /* 0x000fea0003800000 */
.L_x_120:
[----:B------:R-:W-:Y:S05]  /*5d30*/  EXIT ;  /* 0x000000000000794d */ /* 0x000fea0003800000 */
.L_x_20:
[----:B-1----:R1:W2:Y:S02]  /*5d40*/  SYNCS.PHASECHK.TRANS64.TRYWAIT P0, [R64+URZ], R3 ;  /* 0x00000003400075a7 */ /* 0x0022a4000800017f */
[----:B--2---:R-:W-:Y:S05]  /*5d50*/  @!P0 NANOSLEEP.SYNCS 0x989680 ;  /* 0x009896800000895d */ /* 0x004fea0003900000 */
[----:B------:R-:W2:Y:S02]  /*5d60*/  @!P0 SYNCS.PHASECHK.TRANS64 P0, [R64+URZ], R3 ;  /* 0x00000003400085a7 */ /* 0x000ea4000800007f */
[----:B--2---:R-:W-:Y:S05]  /*5d70*/  @!P0 BRA `(.L_x_20) ;  /* 0xfffffffc00f08947 */ /* 0x004fea000383ffff */
[----:B------:R-:W-:Y:S05]  /*5d80*/  BRA `(.L_x_137) ;  /* 0xffffffb800b87947 */ /* 0x000fea000383ffff */
.L_x_25:
[----:B--2---:R2:W3:Y:S02]  /*5d90*/  SYNCS.PHASECHK.TRANS64.TRYWAIT P1, [R3+URZ], R0 ;  /* 0x00000000030075a7 */ /* 0x0044e4000802017f */
[----:B---3--:R-:W-:Y:S05]  /*5da0*/  @!P1 NANOSLEEP.SYNCS 0x989680 ;  /* 0x009896800000995d */ /* 0x008fea0003900000 */
[----:B------:R-:W3:Y:S02]  /*5db0*/  @!P1 SYNCS.PHASECHK.TRANS64 P1, [R3+URZ], R0 ;  /* 0x00000000030095a7 */ /* 0x000ee4000802007f */
[----:B---3--:R-:W-:Y:S05]  /*5dc0*/  @!P1 BRA `(.L_x_25) ;  /* 0xfffffffc00f09947 */ /* 0x008fea000383ffff */
[----:B------:R-:W-:Y:S05]  /*5dd0*/  BRA `(.L_x_24) ;  /* 0xffffffbc001c7947 */ /* 0x000fea000383ffff */
.L_x_30:
[----:B--2---:R-:W-:-:S04]  /*5de0*/  IMAD.U32 R5, RZ, RZ, UR4 ;  /* 0x00000004ff057e24 */ /* 0x004fc8000f8e00ff */
[----:B------:R2:W3:Y:S03]  /*5df0*/  SYNCS.PHASECHK.TRANS64.TRYWAIT P1, [R5+URZ], R4 ;  /* 0x00000004050075a7 */ /* 0x0004e6000802017f */
[----:B---3--:R-:W-:Y:S05]  /*5e00*/  @!P1 NANOSLEEP.SYNCS 0x989680 ;  /* 0x009896800000995d */ /* 0x008fea0003900000 */
[----:B------:R-:W3:Y:S02]  /*5e10*/  @!P1 SYNCS.PHASECHK.TRANS64 P1, [R5+URZ], R4 ;  /* 0x00000004050095a7 */ /* 0x000ee4000802007f */
[----:B---3--:R-:W-:Y:S05]  /*5e20*/  @!P1 BRA `(.L_x_30) ;  /* 0xfffffffc00ec9947 */ /* 0x008fea000383ffff */
[----:B------:R-:W-:Y:S05]  /*5e30*/  BRA `(.L_x_29) ;  /* 0xffffffbc00d47947 */ /* 0x000fea000383ffff */
.L_x_38:
[----:B-1----:R1:W2:Y:S02]  /*5e40*/  SYNCS.PHASECHK.TRANS64.TRYWAIT P0, [R64+URZ+0x10], R3 ;  /* 0x00001003400075a7 */ /* 0x0022a4000800017f */
[----:B--2---:R-:W-:Y:S05]  /*5e50*/  @!P0 NANOSLEEP.SYNCS 0x989680 ;  /* 0x009896800000895d */ /* 0x004fea0003900000 */
[----:B------:R-:W2:Y:S02]  /*5e60*/  @!P0 SYNCS.PHASECHK.TRANS64 P0, [R64+URZ+0x10], R3 ;  /* 0x00001003400085a7 */ /* 0x000ea4000800007f */
[----:B--2---:R-:W-:Y:S05]  /*5e70*/  @!P0 BRA `(.L_x_38) ;  /* 0xfffffffc00f08947 */ /* 0x004fea000383ffff */
[----:B------:R-:W-:Y:S05]  /*5e80*/  BRA `(.L_x_138) ;  /* 0xffffffc4002c7947 */ /* 0x000fea000383ffff */
.L_x_107:
[----:B------:R-:W-:Y:S01]  /*5e90*/  BSSY B1, `(.L_x_139) ;  /* 0x0000006000017945 */ /* 0x000fe20003800000 */
[----:B------:R-:W-:-:S07]  /*5ea0*/  IMAD.MOV.U32 R15, RZ, RZ, -0x1 ;  /* 0xffffffffff0f7424 */ /* 0x000fce00078e00ff */
[----:B---3-5:R-:W-:Y:S05]  /*5eb0*/  WARPSYNC.COLLECTIVE R15, `(.L_x_140) ;  /* 0x000000000f0c7348 */ /* 0x028fea0003c00000 */
[----:B------:R-:W-:Y:S02]  /*5ec0*/  ELECT P6, UR62, PT ;  /* 0x00000000003e782f */ /* 0x000fe400038c0000 */
[----:B------:R-:W-:Y:S01]  /*5ed0*/  MOV R14, UR62 ;  /* 0x0000003e000e7c02 */ /* 0x000fe20008000f00 */
[----:B---3-5:R-:W-:Y:S10]  /*5ee0*/  ENDCOLLECTIVE ;  /* 0x000000000000791b */ /* 0x028ff40003800000 */
.L_x_140:
[----:B------:R-:W-:Y:S05]  /*5ef0*/  BSYNC B1 ;  /* 0x0000000000017941 */ /* 0x000fea0003800000 */
.L_x_139:
[----:B------:R-:W-:Y:S05]  /*5f00*/  BRA `(.L_x_141) ;  /* 0xffffffe800847947 */ /* 0x000fea000383ffff */
.L_x_110:
[----:B-1----:R1:W2:Y:S02]  /*5f10*/  SYNCS.PHASECHK.TRANS64.TRYWAIT P1, [R12+URZ+0x70], R5 ;  /* 0x000070050c0075a7 */ /* 0x0022a4000802017f */
[----:B--2---:R-:W-:Y:S05]  /*5f20*/  @!P1 NANOSLEEP.SYNCS 0x989680 ;  /* 0x009896800000995d */ /* 0x004fea0003900000 */
[----:B------:R-:W2:Y:S02]  /*5f30*/  @!P1 SYNCS.PHASECHK.TRANS64 P1, [R12+URZ+0x70], R5 ;  /* 0x000070050c0095a7 */ /* 0x000ea4000802007f */
[----:B--2---:R-:W-:Y:S05]  /*5f40*/  @!P1 BRA `(.L_x_110) ;  /* 0xfffffffc00f09947 */ /* 0x004fea000383ffff */
[----:B------:R-:W-:Y:S05]  /*5f50*/  BRA `(.L_x_142) ;  /* 0xffffffe800c07947 */ /* 0x000fea000383ffff */
.L_x_119:
[----:B------:R-:W-:Y:S01]  /*5f60*/  BSSY B0, `(.L_x_143) ;  /* 0x0000006000007945 */ /* 0x000fe20003800000 */
[----:B------:R-:W-:-:S07]  /*5f70*/  IMAD.MOV.U32 R15, RZ, RZ, -0x1 ;  /* 0xffffffffff0f7424 */ /* 0x000fce00078e00ff */
[----:B---3-5:R-:W-:Y:S05]  /*5f80*/  WARPSYNC.COLLECTIVE R15, `(.L_x_144) ;  /* 0x000000000f0c7348 */ /* 0x028fea0003c00000 */
[----:B------:R-:W-:Y:S02]  /*5f90*/  ELECT P6, UR62, PT ;  /* 0x00000000003e782f */ /* 0x000fe400038c0000 */
[----:B------:R-:W-:Y:S01]  /*5fa0*/  MOV R14, UR62 ;  /* 0x0000003e000e7c02 */ /* 0x000fe20008000f00 */
[----:B---3-5:R-:W-:Y:S10]  /*5fb0*/  ENDCOLLECTIVE ;  /* 0x000000000000791b */ /* 0x028ff40003800000 */
.L_x_144:
[----:B------:R-:W-:Y:S05]  /*5fc0*/  BSYNC B0 ;  /* 0x0000000000007941 */ /* 0x000fea0003800000 */
.L_x_143:
[----:B------:R-:W-:Y:S05]  /*5fd0*/  BRA `(.L_x_145) ;  /* 0xfffffff4003c7947 */ /* 0x000fea000383ffff */
.L_x_123:
[----:B0-----:R0:W1:Y:S02]  /*5fe0*/  SYNCS.PHASECHK.TRANS64.TRYWAIT P0, [R7+URZ], R2 ;  /* 0x00000002070075a7 */ /* 0x001064000800017f */
[----:B-1----:R-:W-:Y:S05]  /*5ff0*/  @!P0 NANOSLEEP.SYNCS 0x989680 ;  /* 0x009896800000895d */ /* 0x002fea0003900000 */
[----:B------:R-:W1:Y:S02]  /*6000*/  @!P0 SYNCS.PHASECHK.TRANS64 P0, [R7+URZ], R2 ;  /* 0x00000002070085a7 */ /* 0x000e64000800007f */
[----:B-1----:R-:W-:Y:S05]  /*6010*/  @!P0 BRA `(.L_x_123) ;  /* 0xfffffffc00f08947 */ /* 0x002fea000383ffff */
[----:B------:R-:W-:Y:S05]  /*6020*/  BRA `(.L_x_146) ;  /* 0xfffffff4007c7947 */ /* 0x000fea000383ffff */
.L_x_124:
[----:B0-----:R0:W1:Y:S02]  /*6030*/  SYNCS.PHASECHK.TRANS64.TRYWAIT P0, [R9+URZ], R4 ;  /* 0x00000004090075a7 */ /* 0x001064000800017f */
[----:B-1----:R-:W-:Y:S05]  /*6040*/  @!P0 NANOSLEEP.SYNCS 0x989680 ;  /* 0x009896800000895d */ /* 0x002fea0003900000 */
[----:B------:R-:W1:Y:S02]  /*6050*/  @!P0 SYNCS.PHASECHK.TRANS64 P0, [R9+URZ], R4 ;  /* 0x00000004090085a7 */ /* 0x000e64000800007f */
[----:B-1----:R-:W-:Y:S05]  /*6060*/  @!P0 BRA `(.L_x_124) ;  /* 0xfffffffc00f08947 */ /* 0x002fea000383ffff */
[----:B------:R-:W-:Y:S05]  /*6070*/  BRA `(.L_x_147) ;  /* 0xfffffff4008c7947 */ /* 0x000fea000383ffff */
.L_x_125:
[----:B0-----:R0:W1:Y:S02]  /*6080*/  SYNCS.PHASECHK.TRANS64.TRYWAIT P0, [R6+URZ], R5 ;  /* 0x00000005060075a7 */ /* 0x001064000800017f */
[----:B-1----:R-:W-:Y:S05]  /*6090*/  @!P0 NANOSLEEP.SYNCS 0x989680 ;  /* 0x009896800000895d */ /* 0x002fea0003900000 */
[----:B------:R-:W1:Y:S02]  /*60a0*/  @!P0 SYNCS.PHASECHK.TRANS64 P0, [R6+URZ], R5 ;  /* 0x00000005060085a7 */ /* 0x000e64000800007f */
[----:B-1----:R-:W-:Y:S05]  /*60b0*/  @!P0 BRA `(.L_x_125) ;  /* 0xfffffffc00f08947 */ /* 0x002fea000383ffff */
[----:B------:R-:W-:Y:S05]  /*60c0*/  BRA `(.L_x_148) ;  /* 0xfffffff4009c7947 */ /* 0x000fea000383ffff */
.L_x_126:
[----:B0-----:R0:W1:Y:S02]  /*60d0*/  SYNCS.PHASECHK.TRANS64.TRYWAIT P0, [R9+URZ], R4 ;  /* 0x00000004090075a7 */ /* 0x001064000800017f */
[----:B-1----:R-:W-:Y:S05]  /*60e0*/  @!P0 NANOSLEEP.SYNCS 0x989680 ;  /* 0x009896800000895d */ /* 0x002fea0003900000 */
[----:B------:R-:W1:Y:S02]  /*60f0*/  @!P0 SYNCS.PHASECHK.TRANS64 P0, [R9+URZ], R4 ;  /* 0x00000004090085a7 */ /* 0x000e64000800007f */
[----:B-1----:R-:W-:Y:S05]  /*6100*/  @!P0 BRA `(.L_x_126) ;  /* 0xfffffffc00f08947 */ /* 0x002fea000383ffff */
[----:B------:R-:W-:Y:S05]  /*6110*/  BRA `(.L_x_149) ;  /* 0xfffffff400ac7947 */ /* 0x000fea000383ffff */
.L_x_127:
[----:B0-----:R0:W1:Y:S02]  /*6120*/  SYNCS.PHASECHK.TRANS64.TRYWAIT P0, [R6+URZ], R5 ;  /* 0x00000005060075a7 */ /* 0x001064000800017f */
[----:B-1----:R-:W-:Y:S05]  /*6130*/  @!P0 NANOSLEEP.SYNCS 0x989680 ;  /* 0x009896800000895d */ /* 0x002fea0003900000 */
[----:B------:R-:W1:Y:S02]  /*6140*/  @!P0 SYNCS.PHASECHK.TRANS64 P0, [R6+URZ], R5 ;  /* 0x00000005060085a7 */ /* 0x000e64000800007f */
[----:B-1----:R-:W-:Y:S05]  /*6150*/  @!P0 BRA `(.L_x_127) ;  /* 0xfffffffc00f08947 */ /* 0x002fea000383ffff */
[----:B------:R-:W-:Y:S05]  /*6160*/  BRA `(.L_x_150) ;  /* 0xfffffff400bc7947 */ /* 0x000fea000383ffff */
.L_x_128:
[----:B0-----:R0:W1:Y:S02]  /*6170*/  SYNCS.PHASECHK.TRANS64.TRYWAIT P0, [R9+URZ], R4 ;  /* 0x00000004090075a7 */ /* 0x001064000800017f */
[----:B-1----:R-:W-:Y:S05]  /*6180*/  @!P0 NANOSLEEP.SYNCS 0x989680 ;  /* 0x009896800000895d */ /* 0x002fea0003900000 */
[----:B------:R-:W1:Y:S02]  /*6190*/  @!P0 SYNCS.PHASECHK.TRANS64 P0, [R9+URZ], R4 ;  /* 0x00000004090085a7 */ /* 0x000e64000800007f */
[----:B-1----:R-:W-:Y:S05]  /*61a0*/  @!P0 BRA `(.L_x_128) ;  /* 0xfffffffc00f08947 */ /* 0x002fea000383ffff */
[----:B------:R-:W-:Y:S05]  /*61b0*/  BRA `(.L_x_151) ;  /* 0xfffffff400cc7947 */ /* 0x000fea000383ffff */
.L_x_129:
[----:B0-----:R0:W1:Y:S02]  /*61c0*/  SYNCS.PHASECHK.TRANS64.TRYWAIT P0, [R6+URZ], R5 ;  /* 0x00000005060075a7 */ /* 0x001064000800017f */
[----:B-1----:R-:W-:Y:S05]  /*61d0*/  @!P0 NANOSLEEP.SYNCS 0x989680 ;  /* 0x009896800000895d */ /* 0x002fea0003900000 */
[----:B------:R-:W1:Y:S02]  /*61e0*/  @!P0 SYNCS.PHASECHK.TRANS64 P0, [R6+URZ], R5 ;  /* 0x00000005060085a7 */ /* 0x000e64000800007f */
[----:B-1----:R-:W-:Y:S05]  /*61f0*/  @!P0 BRA `(.L_x_129) ;  /* 0xfffffffc00f08947 */ /* 0x002fea000383ffff */
[----:B------:R-:W-:Y:S05]  /*6200*/  BRA `(.L_x_152) ;  /* 0xfffffff400dc7947 */ /* 0x000fea000383ffff */
.L_x_130:
[----:B0-----:R0:W1:Y:S02]  /*6210*/  SYNCS.PHASECHK.TRANS64.TRYWAIT P0, [R9+URZ], R4 ;  /* 0x00000004090075a7 */ /* 0x001064000800017f */
[----:B-1----:R-:W-:Y:S05]  /*6220*/  @!P0 NANOSLEEP.SYNCS 0x989680 ;  /* 0x009896800000895d */ /* 0x002fea0003900000 */
[----:B------:R-:W1:Y:S02]  /*6230*/  @!P0 SYNCS.PHASECHK.TRANS64 P0, [R9+URZ], R4 ;  /* 0x00000004090085a7 */ /* 0x000e64000800007f */
[----:B-1----:R-:W-:Y:S05]  /*6240*/  @!P0 BRA `(.L_x_130) ;  /* 0xfffffffc00f08947 */ /* 0x002fea000383ffff */
[----:B------:R-:W-:Y:S05]  /*6250*/  BRA `(.L_x_153) ;  /* 0xfffffff400ec7947 */ /* 0x000fea000383ffff */
.L_x_131:
[----:B0-----:R0:W1:Y:S02]  /*6260*/  SYNCS.PHASECHK.TRANS64.TRYWAIT P0, [R6+URZ], R5 ;  /* 0x00000005060075a7 */ /* 0x001064000800017f */
[----:B-1----:R-:W-:Y:S05]  /*6270*/  @!P0 NANOSLEEP.SYNCS 0x989680 ;  /* 0x009896800000895d */ /* 0x002fea0003900000 */
[----:B------:R-:W1:Y:S02]  /*6280*/  @!P0 SYNCS.PHASECHK.TRANS64 P0, [R6+URZ], R5 ;  /* 0x00000005060085a7 */ /* 0x000e64000800007f */
[----:B-1----:R-:W-:Y:S05]  /*6290*/  @!P0 BRA `(.L_x_131) ;  /* 0xfffffffc00f08947 */ /* 0x002fea000383ffff */
[----:B------:R-:W-:Y:S05]  /*62a0*/  BRA `(.L_x_154) ;  /* 0xfffffff400fc7947 */ /* 0x000fea000383ffff */
.L_x_132:
[----:B0-----:R0:W1:Y:S02]  /*62b0*/  SYNCS.PHASECHK.TRANS64.TRYWAIT P0, [R9+URZ], R4 ;  /* 0x00000004090075a7 */ /* 0x001064000800017f */
[----:B-1----:R-:W-:Y:S05]  /*62c0*/  @!P0 NANOSLEEP.SYNCS 0x989680 ;  /* 0x009896800000895d */ /* 0x002fea0003900000 */
[----:B------:R-:W1:Y:S02]  /*62d0*/  @!P0 SYNCS.PHASECHK.TRANS64 P0, [R9+URZ], R4 ;  /* 0x00000004090085a7 */ /* 0x000e64000800007f */
[----:B-1----:R-:W-:Y:S05]  /*62e0*/  @!P0 BRA `(.L_x_132) ;  /* 0xfffffffc00f08947 */ /* 0x002fea000383ffff */
[----:B------:R-:W-:Y:S05]  /*62f0*/  BRA `(.L_x_155) ;  /* 0xfffffff8000c7947 */ /* 0x000fea000383ffff */
.L_x_133:
[----:B0-----:R0:W1:Y:S02]  /*6300*/  SYNCS.PHASECHK.TRANS64.TRYWAIT P0, [R6+URZ], R5 ;  /* 0x00000005060075a7 */ /* 0x001064000800017f */
[----:B-1----:R-:W-:Y:S05]  /*6310*/  @!P0 NANOSLEEP.SYNCS 0x989680 ;  /* 0x009896800000895d */ /* 0x002fea0003900000 */
[----:B------:R-:W1:Y:S02]  /*6320*/  @!P0 SYNCS.PHASECHK.TRANS64 P0, [R6+URZ], R5 ;  /* 0x00000005060085a7 */ /* 0x000e64000800007f */
[----:B-1----:R-:W-:Y:S05]  /*6330*/  @!P0 BRA `(.L_x_133) ;  /* 0xfffffffc00f08947 */ /* 0x002fea000383ffff */
[----:B------:R-:W-:Y:S05]  /*6340*/  BRA `(.L_x_156) ;  /* 0xfffffff8001c7947 */ /* 0x000fea000383ffff */
.L_x_134:
[----:B0-----:R0:W1:Y:S02]  /*6350*/  SYNCS.PHASECHK.TRANS64.TRYWAIT P0, [R9+URZ], R4 ;  /* 0x00000004090075a7 */ /* 0x001064000800017f */
[----:B-1----:R-:W-:Y:S05]  /*6360*/  @!P0 NANOSLEEP.SYNCS 0x989680 ;  /* 0x009896800000895d */ /* 0x002fea0003900000 */
[----:B------:R-:W1:Y:S02]  /*6370*/  @!P0 SYNCS.PHASECHK.TRANS64 P0, [R9+URZ], R4 ;  /* 0x00000004090085a7 */ /* 0x000e64000800007f */
[----:B-1----:R-:W-:Y:S05]  /*6380*/  @!P0 BRA `(.L_x_134) ;  /* 0xfffffffc00f08947 */ /* 0x002fea000383ffff */
[----:B------:R-:W-:Y:S05]  /*6390*/  BRA `(.L_x_157) ;  /* 0xfffffff8002c7947 */ /* 0x000fea000383ffff */
.L_x_135:
[----:B-1----:R1:W2:Y:S02]  /*63a0*/  SYNCS.PHASECHK.TRANS64.TRYWAIT P0, [R6+URZ], R5 ;  /* 0x00000005060075a7 */ /* 0x0022a4000800017f */
[----:B--2---:R-:W-:Y:S05]  /*63b0*/  @!P0 NANOSLEEP.SYNCS 0x989680 ;  /* 0x009896800000895d */ /* 0x004fea0003900000 */
[----:B------:R-:W2:Y:S02]  /*63c0*/  @!P0 SYNCS.PHASECHK.TRANS64 P0, [R6+URZ], R5 ;  /* 0x00000005060085a7 */ /* 0x000ea4000800007f */
[----:B--2---:R-:W-:Y:S05]  /*63d0*/  @!P0 BRA `(.L_x_135) ;  /* 0xfffffffc00f08947 */ /* 0x004fea000383ffff */
[----:B------:R-:W-:Y:S05]  /*63e0*/  BRA `(.L_x_158) ;  /* 0xfffffff800347947 */ /* 0x000fea000383ffff */
.L_x_159:
[----:B------:R-:W-:-:S00]  /*63f0*/  BRA `(.L_x_159) ;  /* 0xfffffffc00fc7947 */ /* 0x000fc0000383ffff */
[----:B------:R-:W-:-:S00]  /*6400*/  NOP ;  /* 0x0000000000007918 */ /* 0x000fc00000000000 */
[----:B------:R-:W-:-:S00]  /*6410*/  NOP ;  /* 0x0000000000007918 */ /* 0x000fc00000000000 */
[----:B------:R-:W-:-:S00]  /*6420*/  NOP ;  /* 0x0000000000007918 */ /* 0x000fc00000000000 */
[----:B------:R-:W-:-:S00]  /*6430*/  NOP ;  /* 0x0000000000007918 */ /* 0x000fc00000000000 */
[----:B------:R-:W-:-:S00]  /*6440*/  NOP ;  /* 0x0000000000007918 */ /* 0x000fc00000000000 */
[----:B------:R-:W-:-:S00]  /*6450*/  NOP ;  /* 0x0000000000007918 */ /* 0x000fc00000000000 */
[----:B------:R-:W-:-:S00]  /*6460*/  NOP ;  /* 0x0000000000007918 */ /* 0x000fc00000000000 */
[----:B------:R-:W-:-:S00]  /*6470*/  NOP ;  /* 0x0000000000007918 */ /* 0x000fc00000000000 */
.L_x_160:


//--------------------- .nv.global.init           --------------------------
	.section	.nv.global.init,"aw",@progbits
.nv.global.init:
	.type		$str$22,@object
	.size		$str$22,($str$23 - $str$22)
$str$22:
        /*0000*/ 	.byte	0x6b, 0x5f, 0x74, 0x69, 0x6c, 0x65, 0x5f, 0x63, 0x6f, 0x75, 0x6e, 0x74, 0x20, 0x3e, 0x3d, 0x20
        /*0010*/ 	.byte	0x31, 0x00
	.type		$str$23,@object
	.size		$str$23,(__unnamed_1 - $str$23)
$str$23:
        /*0012*/ 	.byte	0x2f, 0x74, 0x6d, 0x70, 0x2f, 0x63, 0x75, 0x74, 0x6c, 0x61, 0x73, 0x73, 0x5f, 0x73, 0x77, 0x65
        /*0022*/ 	.byte	0x65, 0x70, 0x5f, 0x73, 0x72, 0x63, 0x2f, 0x69, 0x6e, 0x63, 0x6c, 0x75, 0x64, 0x65, 0x2f, 0x63
        /*0032*/ 	.byte	0x75, 0x74, 0x6c, 0x61, 0x73, 0x73, 0x2f, 0x67, 0x65, 0x6d, 0x6d, 0x2f, 0x63, 0x6f, 0x6c, 0x6c
        /*0042*/ 	.byte	0x65, 0x63, 0x74, 0x69, 0x76, 0x65, 0x2f, 0x73, 0x6d, 0x39, 0x30, 0x5f, 0x6d, 0x6d, 0x61, 0x5f
        /*0052*/ 	.byte	0x74, 0x6d, 0x61, 0x5f, 0x67, 0x6d, 0x6d, 0x61, 0x5f, 0x73, 0x73, 0x5f, 0x77, 0x61, 0x72, 0x70
        /*0062*/ 	.byte	0x73, 0x70, 0x65, 0x63, 0x69, 0x61, 0x6c, 0x69, 0x7a, 0x65, 0x64, 0x2e, 0x68, 0x70, 0x70, 0x00
	.type		__unnamed_1,@object
	.size		__unnamed_1,(.L_0 - __unnamed_1)
__unnamed_1:
        /*0072*/ 	.byte	0x76, 0x6f, 0x69, 0x64, 0x20, 0x63, 0x75, 0x74, 0x6c, 0x61, 0x73, 0x73, 0x3a, 0x3a, 0x67, 0x65
        /* <DEDUP_REMOVED lines=175> */
        /*0b72*/ 	.byte	0x6e, 0x74, 0x69, 0x74, 0x79, 0x5d, 0x00
.L_0:


//--------------------- .nv.shared._ZN7cutlass13device_kernelINS_4gemm6kernel13GemmUniversalIN4cute5tupleIJiiiiEEENS1_10collective13CollectiveMmaINS1_34MainloopSm90TmaGmmaWarpSpecializedILi14ENS5_IJNS4_1CILi1EEENSA_ILi8EEESB_EEENS1_32KernelTmaWarpSpecializedPingpongEEENS5_IJNSA_ILi64EEESG_NSA_ILi32EEEEEEfNS5_IJlSB_lEEEfSJ_NS4_8TiledMMAINS4_8MMA_AtomIJNS4_4SM904GMMA29MMA_64x64x8_F32TF32TF32_SS_TNILNSN_7ScaleInE1ELSP_1EEEEEENS4_6LayoutINS5_IJSB_SB_SB_EEENS5_IJNSA_ILi0EEESU_SU_EEEEENS5_IJNS4_10UnderscoreESX_SX_EEEEENS4_23SM90_TMA_LOAD_MULTICASTENS4_14ComposedLayoutINS4_7SwizzleILi3ELi4ELi3EEENS4_18smem_ptr_flag_bitsILi32EEENSS_INS5_IJSC_SH_EEENS5_IJSH_SB_EEEEEEEvNS4_8identityENS4_13SM90_TMA_LOADES19_vS1A_EENS_8epilogue10collective6detail29Sm90TmaWarpSpecializedAdapterINS1E_15DefaultEpilogueIfSJ_SJ_NS1D_6thread17LinearCombinationIfLi1EffLNS1I_9ScaleType4KindE0ELNS_15FloatRoundStyleE2EfEENS1_15EpilogueDefaultEEEEEvvEEEEvNT_6ParamsE --------------------------
	.section	.nv.shared._ZN7cutlass13device_kernelINS_4gemm6kernel13GemmUniversalIN4cute5tupleIJiiiiEEENS1_10collective13CollectiveMmaINS1_34MainloopSm90TmaGmmaWarpSpecializedILi14ENS5_IJNS4_1CILi1EEENSA_ILi8EEESB_EEENS1_32KernelTmaWarpSpecializedPingpongEEENS5_IJNSA_ILi64EEESG_NSA_ILi32EEEEEEfNS5_IJlSB_lEEEfSJ_NS4_8TiledMMAINS4_8MMA_AtomIJNS4_4SM904GMMA29MMA_64x64x8_F32TF32TF32_SS_TNILNSN_7ScaleInE1ELSP_1EEEEEENS4_6LayoutINS5_IJSB_SB_SB_EEENS5_IJNSA_ILi0EEESU_SU_EEEEENS5_IJNS4_10UnderscoreESX_SX_EEEEENS4_23SM90_TMA_LOAD_MULTICASTENS4_14ComposedLayoutINS4_7SwizzleILi3ELi4ELi3EEENS4_18smem_ptr_flag_bitsILi32EEENSS_INS5_IJSC_SH_EEENS5_IJSH_SB_EEEEEEEvNS4_8identityENS4_13SM90_TMA_LOADES19_vS1A_EENS_8epilogue10collective6detail29Sm90TmaWarpSpecializedAdapterINS1E_15DefaultEpilogueIfSJ_SJ_NS1D_6thread17LinearCombinationIfLi1EffLNS1I_9ScaleType4KindE0ELNS_15FloatRoundStyleE2EfEENS1_15EpilogueDefaultEEEEEvvEEEEvNT_6ParamsE,"aw",@nobits
	.sectionflags	@""
	.align	16
	.zero		1024


//--------------------- .nv.shared.reserved.0     --------------------------
	.section	.nv.shared.reserved.0,"aw",@nobits
	.weak		__nv_reservedSMEM_offset_0_alias
	.size		__nv_reservedSMEM_offset_0_alias, 0, 0
	.other		__nv_reservedSMEM_offset_0_alias,@"STO_CUDA_RESERVED_SHARED STV_DEFAULT"
__nv_reservedSMEM_offset_0_alias:
	.zero		0


//--------------------- .nv.global                --------------------------
	.section	.nv.global,"aw",@nobits
.nv.global:
	.type		_ZN40_INTERNAL_6a84276b_4_k_cu_015e601c_288644cute1_E,@object
	.size		_ZN40_INTERNAL_6a84276b_4_k_cu_015e601c_288644cute1_E,(_ZN40_INTERNAL_6a84276b_4_k_cu_015e601c_288644cuda3std3__45__cpo6cbeginE - _ZN40_INTERNAL_6a84276b_4_k_cu_015e601c_288644cute1_E)
_ZN40_INTERNAL_6a84276b_4_k_cu_015e601c_288644cute1_E:
	.zero		1
	.type		_ZN40_INTERNAL_6a84276b_4_k_cu_015e601c_288644cuda3std3__45__cpo6cbeginE,@object
	.size		_ZN40_INTERNAL_6a84276b_4_k_cu_015e601c_288644cuda3std3__45__cpo6cbeginE,(_ZN40_INTERNAL_6a84276b_4_k_cu_015e601c_288644cuda3std3__48in_placeE - _ZN40_INTERNAL_6a84276b_4_k_cu_015e601c_288644cuda3std3__45__cpo6cbeginE)
_ZN40_INTERNAL_6a84276b_4_k_cu_015e601c_288644cuda3std3__45__cpo6cbeginE:
	.zero		1
	.type		_ZN40_INTERNAL_6a84276b_4_k_cu_015e601c_288644cuda3std3__48in_placeE,@object
	.size		_ZN40_INTERNAL_6a84276b_4_k_cu_015e601c_288644cuda3std3__48in_placeE,(_ZN40_INTERNAL_6a84276b_4_k_cu_015e601c_288644cuda3std6ranges3__45__cpo9iter_moveE - _ZN40_INTERNAL_6a84276b_4_k_cu_015e601c_288644cuda3std3__48in_placeE)
_ZN40_INTERNAL_6a84276b_4_k_cu_015e601c_288644cuda3std3__48in_placeE:
	.zero		1
	.type		_ZN40_INTERNAL_6a84276b_4_k_cu_015e601c_288644cuda3std6ranges3__45__cpo9iter_moveE,@object
	.size		_ZN40_INTERNAL_6a84276b_4_k_cu_015e601c_288644cuda3std6ranges3__45__cpo9iter_moveE,(_ZN40_INTERNAL_6a84276b_4_k_cu_015e601c_288644cuda3std3__45__cpo5beginE - _ZN40_INTERNAL_6a84276b_4_k_cu_015e601c_288644cuda3std6ranges3__45__cpo9iter_moveE)
_ZN40_INTERNAL_6a84276b_4_k_cu_015e601c_288644cuda3std6ranges3__45__cpo9iter_moveE:
	.zero		1
	.type		_ZN40_INTERNAL_6a84276b_4_k_cu_015e601c_288644cuda3std3__45__cpo5beginE,@object
	.size		_ZN40_INTERNAL_6a84276b_4_k_cu_015e601c_288644cuda3std3__45__cpo5beginE,(_ZN40_INTERNAL_6a84276b_4_k_cu_015e601c_288644cuda3std3__442_GLOBAL__N__6a84276b_4_k_cu_015e601c_288646ignoreE - _ZN40_INTERNAL_6a84276b_4_k_cu_015e601c_288644cuda3std3__45__cpo5beginE)
_ZN40_INTERNAL_6a84276b_4_k_cu_015e601c_288644cuda3std3__45__cpo5beginE:
	.zero		1
	.type		_ZN40_INTERNAL_6a84276b_4_k_cu_015e601c_288644cuda3std3__442_GLOBAL__N__6a84276b_4_k_cu_015e601c_288646ignoreE,@object
	.size		_ZN40_INTERNAL_6a84276b_4_k_cu_015e601c_288644cuda3std3__442_GLOBAL__N__6a84276b_4_k_cu_015e601c_288646ignoreE,(_ZN40_INTERNAL_6a84276b_4_k_cu_015e601c_288644cute7productE - _ZN40_INTERNAL_6a84276b_4_k_cu_015e601c_288644cuda3std3__442_GLOBAL__N__6a84276b_4_k_cu_015e601c_288646ignoreE)
_ZN40_INTERNAL_6a84276b_4_k_cu_015e601c_288644cuda3std3__442_GLOBAL__N__6a84276b_4_k_cu_015e601c_288646ignoreE:
	.zero		1
	.type		_ZN40_INTERNAL_6a84276b_4_k_cu_015e601c_288644cute7productE,@object
	.size		_ZN40_INTERNAL_6a84276b_4_k_cu_015e601c_288644cute7productE,(_ZN40_INTERNAL_6a84276b_4_k_cu_015e601c_288644cuda3std3__45__cpo3endE - _ZN40_INTERNAL_6a84276b_4_k_cu_015e601c_288644cute7productE)
_ZN40_INTERNAL_6a84276b_4_k_cu_015e601c_288644cute7productE:
	.zero		1
	.type		_ZN40_INTERNAL_6a84276b_4_k_cu_015e601c_288644cuda3std3__45__cpo3endE,@object
	.size		_ZN40_INTERNAL_6a84276b_4_k_cu_015e601c_288644cuda3std3__45__cpo3endE,(_ZN40_INTERNAL_6a84276b_4_k_cu_015e601c_288644cuda3std3__419piecewise_constructE - _ZN40_INTERNAL_6a84276b_4_k_cu_015e601c_288644cuda3std3__45__cpo3endE)
_ZN40_INTERNAL_6a84276b_4_k_cu_015e601c_288644cuda3std3__45__cpo3endE:
	.zero		1
	.type		_ZN40_INTERNAL_6a84276b_4_k_cu_015e601c_288644cuda3std3__419piecewise_constructE,@object
	.size		_ZN40_INTERNAL_6a84276b_4_k_cu_015e601c_288644cuda3std3__419piecewise_constructE,(_ZN40_INTERNAL_6a84276b_4_k_cu_015e601c_288644cuda3std3__45__cpo4cendE - _ZN40_INTERNAL_6a84276b_4_k_cu_015e601c_288644cuda3std3__419piecewise_constructE)
_ZN40_INTERNAL_6a84276b_4_k_cu_015e601c_288644cuda3std3__419piecewise_constructE:
	.zero		1
	.type		_ZN40_INTERNAL_6a84276b_4_k_cu_015e601c_288644cuda3std3__45__cpo4cendE,@object
	.size		_ZN40_INTERNAL_6a84276b_4_k_cu_015e601c_288644cuda3std3__45__cpo4cendE,(_ZN40_INTERNAL_6a84276b_4_k_cu_015e601c_288644cuda3std6ranges3__45__cpo4swapE - _ZN40_INTERNAL_6a84276b_4_k_cu_015e601c_288644cuda3std3__45__cpo4cendE)
_ZN40_INTERNAL_6a84276b_4_k_cu_015e601c_288644cuda3std3__45__cpo4cendE:
	.zero		1
	.type		_ZN40_INTERNAL_6a84276b_4_k_cu_015e601c_288644cuda3std6ranges3__45__cpo4swapE,@object
	.size		_ZN40_INTERNAL_6a84276b_4_k_cu_015e601c_288644cuda3std6ranges3__45__cpo4swapE,(.L_8 - _ZN40_INTERNAL_6a84276b_4_k_cu_015e601c_288644cuda3std6ranges3__45__cpo4swapE)
_ZN40_INTERNAL_6a84276b_4_k_cu_015e601c_288644cuda3std6ranges3__45__cpo4swapE:
	.zero		1
.L_8:


//--------------------- .nv.constant0._ZN7cutlass13device_kernelINS_4gemm6kernel13GemmUniversalIN4cute5tupleIJiiiiEEENS1_10collective13CollectiveMmaINS1_34MainloopSm90TmaGmmaWarpSpecializedILi14ENS5_IJNS4_1CILi1EEENSA_ILi8EEESB_EEENS1_32KernelTmaWarpSpecializedPingpongEEENS5_IJNSA_ILi64EEESG_NSA_ILi32EEEEEEfNS5_IJlSB_lEEEfSJ_NS4_8TiledMMAINS4_8MMA_AtomIJNS4_4SM904GMMA29MMA_64x64x8_F32TF32TF32_SS_TNILNSN_7ScaleInE1ELSP_1EEEEEENS4_6LayoutINS5_IJSB_SB_SB_EEENS5_IJNSA_ILi0EEESU_SU_EEEEENS5_IJNS4_10UnderscoreESX_SX_EEEEENS4_23SM90_TMA_LOAD_MULTICASTENS4_14ComposedLayoutINS4_7SwizzleILi3ELi4ELi3EEENS4_18smem_ptr_flag_bitsILi32EEENSS_INS5_IJSC_SH_EEENS5_IJSH_SB_EEEEEEEvNS4_8identityENS4_13SM90_TMA_LOADES19_vS1A_EENS_8epilogue10collective6detail29Sm90TmaWarpSpecializedAdapterINS1E_15DefaultEpilogueIfSJ_SJ_NS1D_6thread17LinearCombinationIfLi1EffLNS1I_9ScaleType4KindE0ELNS_15FloatRoundStyleE2EfEENS1_15EpilogueDefaultEEEEEvvEEEEvNT_6ParamsE --------------------------
	.section	.nv.constant0._ZN7cutlass13device_kernelINS_4gemm6kernel13GemmUniversalIN4cute5tupleIJiiiiEEENS1_10collective13CollectiveMmaINS1_34MainloopSm90TmaGmmaWarpSpecializedILi14ENS5_IJNS4_1CILi1EEENSA_ILi8EEESB_EEENS1_32KernelTmaWarpSpecializedPingpongEEENS5_IJNSA_ILi64EEESG_NSA_ILi32EEEEEEfNS5_IJlSB_lEEEfSJ_NS4_8TiledMMAINS4_8MMA_AtomIJNS4_4SM904GMMA29MMA_64x64x8_F32TF32TF32_SS_TNILNSN_7ScaleInE1ELSP_1EEEEEENS4_6LayoutINS5_IJSB_SB_SB_EEENS5_IJNSA_ILi0EEESU_SU_EEEEENS5_IJNS4_10UnderscoreESX_SX_EEEEENS4_23SM90_TMA_LOAD_MULTICASTENS4_14ComposedLayoutINS4_7SwizzleILi3ELi4ELi3EEENS4_18smem_ptr_flag_bitsILi32EEENSS_INS5_IJSC_SH_EEENS5_IJSH_SB_EEEEEEEvNS4_8identityENS4_13SM90_TMA_LOADES19_vS1A_EENS_8epilogue10collective6detail29Sm90TmaWarpSpecializedAdapterINS1E_15DefaultEpilogueIfSJ_SJ_NS1D_6thread17LinearCombinationIfLi1EffLNS1I_9ScaleType4KindE0ELNS_15FloatRoundStyleE2EfEENS1_15EpilogueDefaultEEEEEvvEEEEvNT_6ParamsE,"a",@progbits
	.sectionflags	@""
	.align	4
.nv.constant0._ZN7cutlass13device_kernelINS_4gemm6kernel13GemmUniversalIN4cute5tupleIJiiiiEEENS1_10collective13CollectiveMmaINS1_34MainloopSm90TmaGmmaWarpSpecializedILi14ENS5_IJNS4_1CILi1EEENSA_ILi8EEESB_EEENS1_32KernelTmaWarpSpecializedPingpongEEENS5_IJNSA_ILi64EEESG_NSA_ILi32EEEEEEfNS5_IJlSB_lEEEfSJ_NS4_8TiledMMAINS4_8MMA_AtomIJNS4_4SM904GMMA29MMA_64x64x8_F32TF32TF32_SS_TNILNSN_7ScaleInE1ELSP_1EEEEEENS4_6LayoutINS5_IJSB_SB_SB_EEENS5_IJNSA_ILi0EEESU_SU_EEEEENS5_IJNS4_10UnderscoreESX_SX_EEEEENS4_23SM90_TMA_LOAD_MULTICASTENS4_14ComposedLayoutINS4_7SwizzleILi3ELi4ELi3EEENS4_18smem_ptr_flag_bitsILi32EEENSS_INS5_IJSC_SH_EEENS5_IJSH_SB_EEEEEEEvNS4_8identityENS4_13SM90_TMA_LOADES19_vS1A_EENS_8epilogue10collective6detail29Sm90TmaWarpSpecializedAdapterINS1E_15DefaultEpilogueIfSJ_SJ_NS1D_6thread17LinearCombinationIfLi1EffLNS1I_9ScaleType4KindE0ELNS_15FloatRoundStyleE2EfEENS1_15EpilogueDefaultEEEEEvvEEEEvNT_6ParamsE:
	.zero		1664


//--------------------- SYMBOLS --------------------------

	.type		.nv.reservedSmem.offset0,@object
	.size		.nv.reservedSmem.offset0,0x4
	.type		__assertfail,@function
